	.target	sm_100a

	.elftype	@"ET_EXEC"


//--------------------- .note.nv.tkinfo           --------------------------
	.section	.note.nv.tkinfo,"",@"SHT_NOTE"
	.sectionflags	@"SHF_NOTE_NV_TKINFO"
	.tkinfo
        /*0018*/ 	.word	0x00000002
        /*0030*/ 	.string	""
        /*0030*/ 	.string	"ptxas"
        /*0030*/ 	.string	"Cuda compilation tools, release 13.0, V13.0.88"
        /*0030*/ 	.string	"Build cuda_13.0.r13.0/compiler.36424714_0"
        /*0030*/ 	.string	"-arch sm_100a -m 64 "



//--------------------- .note.nv.cuinfo           --------------------------
	.section	.note.nv.cuinfo,"",@"SHT_NOTE"
	.sectionflags	@"SHF_NOTE_NV_CUINFO"
        /*0018*/ 	.short	0x0002
        /*001a*/ 	.short	0x0064
        /*001c*/ 	.short	0x0082
	.zero		2


//--------------------- .nv.info                  --------------------------
	.section	.nv.info,"",@"SHT_CUDA_INFO"
	.align	4


	//----- nvinfo : EIATTR_REGCOUNT
	.align		4
        /*0000*/ 	.byte	0x04, 0x2f
        /*0002*/ 	.short	(.L_19 - .L_18)
	.align		4
.L_18:
        /*0004*/ 	.word	index@(_ZN7cutlass13device_kernelINS_4gemm6kernel13GemmUniversalIN4cute5tupleIJiiiiEEENS1_10collective13CollectiveMmaINS1_35MainloopSm100TmaUmmaWarpSpecializedILi17ELi2ELi4ENS5_IJNS4_1CILi1EEESB_SB_EEEEENS5_IJNSA_ILi128EEENSA_ILi64EEESF_EEENS_12float_e4m3_tENS5_IJlSB_lEEESH_SI_NS4_8TiledMMAINS4_8MMA_AtomIJNS4_10MMA_TraitsINS4_19SM100_MMA_F8F6F4_SSEJSH_SH_fSE_SF_NS4_17integral_constantINS4_4UMMA5MajorELSP_0EEESQ_NSN_INSO_7ScaleInELSR_0EEESS_EEEEEENS4_6LayoutISC_NS5_IJNSA_ILi0EEESW_SW_EEEEENS5_IJNS4_10UnderscoreESZ_SZ_EEEEENS4_13SM90_TMA_LOADENS4_14ComposedLayoutINS4_7SwizzleILi2ELi4ELi3EEENS4_18smem_ptr_flag_bitsILi8EEENSV_INS5_IJNSA_ILi8EEESF_EEENS5_IJSF_SB_EEEEEEEvNS4_8identityES12_S1C_vS1D_EENS_8epilogue10collective18CollectiveEpilogueINS1F_23Sm100TmaWarpSpecializedILi1ELi1ELi64ELb0ELb0EEEJSG_NS5_IJNSV_ISE_SB_EENSV_ISF_SB_EEEEESH_SI_SH_SI_NS1F_6fusion15FusionCallbacksIS1J_NS1N_17LinearCombinationISH_fSH_fLNS_15FloatRoundStyleE2EEESG_S1M_JEEENS4_5SM1004TMEM4LOAD26SM100_TMEM_LOAD_32dp32b64xES12_S1C_NS4_39AutoVectorizingCopyWithAssumedAlignmentILi128EEENS4_14SM90_TMA_STOREES1C_S1Y_S1Y_EEEvvEEEEvNT_6ParamsE)
        /*0008*/ 	.word	0x000000c2


	//----- nvinfo : EIATTR_FRAME_SIZE
	.align		4
.L_19:
        /*000c*/ 	.byte	0x04, 0x11
        /*000e*/ 	.short	(.L_21 - .L_20)
	.align		4
.L_20:
        /*0010*/ 	.word	index@($__internal_2_$__cuda_sm10x_tcgen05_guardrail_trap_unallocated_columns_being_dealloced)
        /*0014*/ 	.word	0x00000000


	//----- nvinfo : EIATTR_FRAME_SIZE
	.align		4
.L_21:
        /*0018*/ 	.byte	0x04, 0x11
        /*001a*/ 	.short	(.L_23 - .L_22)
	.align		4
.L_22:
        /*001c*/ 	.word	index@($__internal_1_$__cuda_sm10x_tcgen05_guardrail_trap_phase_invalid_during_alloc)
        /*0020*/ 	.word	0x00000000


	//----- nvinfo : EIATTR_FRAME_SIZE
	.align		4
.L_23:
        /*0024*/ 	.byte	0x04, 0x11
        /*0026*/ 	.short	(.L_25 - .L_24)
	.align		4
.L_24:
        /*0028*/ 	.word	index@($__internal_0_$__cuda_sm10x_tcgen05_guardrail_trap_col_being_dealloced_not_returned_by_alloc)
        /*002c*/ 	.word	0x00000000


	//----- nvinfo : EIATTR_FRAME_SIZE
	.align		4
.L_25:
        /*0030*/ 	.byte	0x04, 0x11
        /*0032*/ 	.short	(.L_27 - .L_26)
	.align		4
.L_26:
        /*0034*/ 	.word	index@(_ZN7cutlass13device_kernelINS_4gemm6kernel13GemmUniversalIN4cute5tupleIJiiiiEEENS1_10collective13CollectiveMmaINS1_35MainloopSm100TmaUmmaWarpSpecializedILi17ELi2ELi4ENS5_IJNS4_1CILi1EEESB_SB_EEEEENS5_IJNSA_ILi128EEENSA_ILi64EEESF_EEENS_12float_e4m3_tENS5_IJlSB_lEEESH_SI_NS4_8TiledMMAINS4_8MMA_AtomIJNS4_10MMA_TraitsINS4_19SM100_MMA_F8F6F4_SSEJSH_SH_fSE_SF_NS4_17integral_constantINS4_4UMMA5MajorELSP_0EEESQ_NSN_INSO_7ScaleInELSR_0EEESS_EEEEEENS4_6LayoutISC_NS5_IJNSA_ILi0EEESW_SW_EEEEENS5_IJNS4_10UnderscoreESZ_SZ_EEEEENS4_13SM90_TMA_LOADENS4_14ComposedLayoutINS4_7SwizzleILi2ELi4ELi3EEENS4_18smem_ptr_flag_bitsILi8EEENSV_INS5_IJNSA_ILi8EEESF_EEENS5_IJSF_SB_EEEEEEEvNS4_8identityES12_S1C_vS1D_EENS_8epilogue10collective18CollectiveEpilogueINS1F_23Sm100TmaWarpSpecializedILi1ELi1ELi64ELb0ELb0EEEJSG_NS5_IJNSV_ISE_SB_EENSV_ISF_SB_EEEEESH_SI_SH_SI_NS1F_6fusion15FusionCallbacksIS1J_NS1N_17LinearCombinationISH_fSH_fLNS_15FloatRoundStyleE2EEESG_S1M_JEEENS4_5SM1004TMEM4LOAD26SM100_TMEM_LOAD_32dp32b64xES12_S1C_NS4_39AutoVectorizingCopyWithAssumedAlignmentILi128EEENS4_14SM90_TMA_STOREES1C_S1Y_S1Y_EEEvvEEEEvNT_6ParamsE)
        /*0038*/ 	.word	0x00000000


	//----- nvinfo : EIATTR_MIN_STACK_SIZE
	.align		4
.L_27:
        /*003c*/ 	.byte	0x04, 0x12
        /*003e*/ 	.short	(.L_29 - .L_28)
	.align		4
.L_28:
        /*0040*/ 	.word	index@(_ZN7cutlass13device_kernelINS_4gemm6kernel13GemmUniversalIN4cute5tupleIJiiiiEEENS1_10collective13CollectiveMmaINS1_35MainloopSm100TmaUmmaWarpSpecializedILi17ELi2ELi4ENS5_IJNS4_1CILi1EEESB_SB_EEEEENS5_IJNSA_ILi128EEENSA_ILi64EEESF_EEENS_12float_e4m3_tENS5_IJlSB_lEEESH_SI_NS4_8TiledMMAINS4_8MMA_AtomIJNS4_10MMA_TraitsINS4_19SM100_MMA_F8F6F4_SSEJSH_SH_fSE_SF_NS4_17integral_constantINS4_4UMMA5MajorELSP_0EEESQ_NSN_INSO_7ScaleInELSR_0EEESS_EEEEEENS4_6LayoutISC_NS5_IJNSA_ILi0EEESW_SW_EEEEENS5_IJNS4_10UnderscoreESZ_SZ_EEEEENS4_13SM90_TMA_LOADENS4_14ComposedLayoutINS4_7SwizzleILi2ELi4ELi3EEENS4_18smem_ptr_flag_bitsILi8EEENSV_INS5_IJNSA_ILi8EEESF_EEENS5_IJSF_SB_EEEEEEEvNS4_8identityES12_S1C_vS1D_EENS_8epilogue10collective18CollectiveEpilogueINS1F_23Sm100TmaWarpSpecializedILi1ELi1ELi64ELb0ELb0EEEJSG_NS5_IJNSV_ISE_SB_EENSV_ISF_SB_EEEEESH_SI_SH_SI_NS1F_6fusion15FusionCallbacksIS1J_NS1N_17LinearCombinationISH_fSH_fLNS_15FloatRoundStyleE2EEESG_S1M_JEEENS4_5SM1004TMEM4LOAD26SM100_TMEM_LOAD_32dp32b64xES12_S1C_NS4_39AutoVectorizingCopyWithAssumedAlignmentILi128EEENS4_14SM90_TMA_STOREES1C_S1Y_S1Y_EEEvvEEEEvNT_6ParamsE)
        /*0044*/ 	.word	0x00000000
.L_29:


//--------------------- .nv.compat                --------------------------
	.section	.nv.compat,"",@"SHT_CUDA_COMPAT_INFO"
	.align	4
        /*0000*/ 	.byte	0x02, 0x09, 0x01, 0x00, 0x02, 0x02, 0x02, 0x00, 0x02, 0x05, 0x05, 0x00, 0x03, 0x07, 0x01, 0x01
        /*0010*/ 	.byte	0x02, 0x03, 0x01, 0x00, 0x02, 0x06, 0x01, 0x00, 0x04, 0x0b, 0x08, 0x00, 0x09, 0x00, 0x00, 0x00
        /*0020*/ 	.byte	0x00, 0x00, 0x00, 0x00


//--------------------- .nv.info._ZN7cutlass13device_kernelINS_4gemm6kernel13GemmUniversalIN4cute5tupleIJiiiiEEENS1_10collective13CollectiveMmaINS1_35MainloopSm100TmaUmmaWarpSpecializedILi17ELi2ELi4ENS5_IJNS4_1CILi1EEESB_SB_EEEEENS5_IJNSA_ILi128EEENSA_ILi64EEESF_EEENS_12float_e4m3_tENS5_IJlSB_lEEESH_SI_NS4_8TiledMMAINS4_8MMA_AtomIJNS4_10MMA_TraitsINS4_19SM100_MMA_F8F6F4_SSEJSH_SH_fSE_SF_NS4_17integral_constantINS4_4UMMA5MajorELSP_0EEESQ_NSN_INSO_7ScaleInELSR_0EEESS_EEEEEENS4_6LayoutISC_NS5_IJNSA_ILi0EEESW_SW_EEEEENS5_IJNS4_10UnderscoreESZ_SZ_EEEEENS4_13SM90_TMA_LOADENS4_14ComposedLayoutINS4_7SwizzleILi2ELi4ELi3EEENS4_18smem_ptr_flag_bitsILi8EEENSV_INS5_IJNSA_ILi8EEESF_EEENS5_IJSF_SB_EEEEEEEvNS4_8identityES12_S1C_vS1D_EENS_8epilogue10collective18CollectiveEpilogueINS1F_23Sm100TmaWarpSpecializedILi1ELi1ELi64ELb0ELb0EEEJSG_NS5_IJNSV_ISE_SB_EENSV_ISF_SB_EEEEESH_SI_SH_SI_NS1F_6fusion15FusionCallbacksIS1J_NS1N_17LinearCombinationISH_fSH_fLNS_15FloatRoundStyleE2EEESG_S1M_JEEENS4_5SM1004TMEM4LOAD26SM100_TMEM_LOAD_32dp32b64xES12_S1C_NS4_39AutoVectorizingCopyWithAssumedAlignmentILi128EEENS4_14SM90_TMA_STOREES1C_S1Y_S1Y_EEEvvEEEEvNT_6ParamsE --------------------------
	.section	.nv.info._ZN7cutlass13device_kernelINS_4gemm6kernel13GemmUniversalIN4cute5tupleIJiiiiEEENS1_10collective13CollectiveMmaINS1_35MainloopSm100TmaUmmaWarpSpecializedILi17ELi2ELi4ENS5_IJNS4_1CILi1EEESB_SB_EEEEENS5_IJNSA_ILi128EEENSA_ILi64EEESF_EEENS_12float_e4m3_tENS5_IJlSB_lEEESH_SI_NS4_8TiledMMAINS4_8MMA_AtomIJNS4_10MMA_TraitsINS4_19SM100_MMA_F8F6F4_SSEJSH_SH_fSE_SF_NS4_17integral_constantINS4_4UMMA5MajorELSP_0EEESQ_NSN_INSO_7ScaleInELSR_0EEESS_EEEEEENS4_6LayoutISC_NS5_IJNSA_ILi0EEESW_SW_EEEEENS5_IJNS4_10UnderscoreESZ_SZ_EEEEENS4_13SM90_TMA_LOADENS4_14ComposedLayoutINS4_7SwizzleILi2ELi4ELi3EEENS4_18smem_ptr_flag_bitsILi8EEENSV_INS5_IJNSA_ILi8EEESF_EEENS5_IJSF_SB_EEEEEEEvNS4_8identityES12_S1C_vS1D_EENS_8epilogue10collective18CollectiveEpilogueINS1F_23Sm100TmaWarpSpecializedILi1ELi1ELi64ELb0ELb0EEEJSG_NS5_IJNSV_ISE_SB_EENSV_ISF_SB_EEEEESH_SI_SH_SI_NS1F_6fusion15FusionCallbacksIS1J_NS1N_17LinearCombinationISH_fSH_fLNS_15FloatRoundStyleE2EEESG_S1M_JEEENS4_5SM1004TMEM4LOAD26SM100_TMEM_LOAD_32dp32b64xES12_S1C_NS4_39AutoVectorizingCopyWithAssumedAlignmentILi128EEENS4_14SM90_TMA_STOREES1C_S1Y_S1Y_EEEvvEEEEvNT_6ParamsE,"",@"SHT_CUDA_INFO"
	.sectionflags	@""
	.align	4


	//----- nvinfo : EIATTR_CUDA_API_VERSION
	.align		4
        /*0000*/ 	.byte	0x04, 0x37
        /*0002*/ 	.short	(.L_31 - .L_30)
.L_30:
        /*0004*/ 	.word	0x00000082


	//----- nvinfo : EIATTR_KPARAM_INFO
	.align		4
.L_31:
        /*0008*/ 	.byte	0x04, 0x17
        /*000a*/ 	.short	(.L_33 - .L_32)
.L_32:
        /*000c*/ 	.word	0x00000000
        /*0010*/ 	.short	0x0000
        /*0012*/ 	.short	0x0000
        /*0014*/ 	.byte	0x00, 0xf0, 0x01, 0x20


	//----- nvinfo : EIATTR_AT_ENTRY_FRAGMENTS
	.align		4
.L_33:
        /*0018*/ 	.byte	0x04, 0x4f
        /*001a*/ 	.short	(.L_35 - .L_34)


	//   ....[0]....
.L_34:
        /*001c*/ 	.word	0x00000006


	//----- nvinfo : EIATTR_RESERVED_SMEM_USED
	.align		4
.L_35:
        /*0020*/ 	.byte	0x01, 0x41
	.zero		2


	//----- nvinfo : EIATTR_SPARSE_MMA_MASK
	.align		4
        /*0024*/ 	.byte	0x03, 0x50
        /*0026*/ 	.short	0x0000


	//----- nvinfo : EIATTR_TCGEN05_1CTA_USED
	.align		4
        /*0028*/ 	.byte	0x01, 0x51
	.zero		2


	//----- nvinfo : EIATTR_MAXREG_COUNT
	.align		4
        /*002c*/ 	.byte	0x03, 0x1b
        /*002e*/ 	.short	0x00ff


	//----- nvinfo : EIATTR_NUM_BARRIERS
	.align		4
        /*0030*/ 	.byte	0x02, 0x4c
        /*0032*/ 	.byte	0x07
	.zero		1


	//----- nvinfo : EIATTR_EXTERNS
	.align		4
        /*0034*/ 	.byte	0x04, 0x0f
        /*0036*/ 	.short	(.L_37 - .L_36)


	//   ....[0]....
	.align		4
.L_36:
        /*0038*/ 	.word	index@(__assertfail)


	//----- nvinfo : EIATTR_MERCURY_ISA_VERSION
	.align		4
.L_37:
        /*003c*/ 	.byte	0x03, 0x5f
        /*003e*/ 	.short	0x0101


	//----- nvinfo : EIATTR_INT_WARP_WIDE_INSTR_OFFSETS
	.align		4
        /*0040*/ 	.byte	0x04, 0x31
        /*0042*/ 	.short	(.L_39 - .L_38)


	//   ....[0]....
.L_38:
        /*0044*/ 	.word	0x00001f50


	//   ....[1]....
        /*0048*/ 	.word	0x00004010


	//   ....[2]....
        /*004c*/ 	.word	0x00004030


	//   ....[3]....
        /*0050*/ 	.word	0x00004060


	//   ....[4]....
        /*0054*/ 	.word	0x00004a70


	//   ....[5]....
        /*0058*/ 	.word	0x00004b60


	//----- nvinfo : EIATTR_COOP_GROUP_MASK_REGIDS
	.align		4
.L_39:
        /*005c*/ 	.byte	0x04, 0x29
        /*005e*/ 	.short	(.L_41 - .L_40)


	//   ....[0]....
.L_40:
        /*0060*/ 	.word	0xffffffff


	//   ....[1]....
        /*0064*/ 	.word	0xffffffff


	//   ....[2]....
        /*0068*/ 	.word	0xffffffff


	//   ....[3]....
        /*006c*/ 	.word	0xffffffff


	//   ....[4]....
        /*0070*/ 	.word	0xffffffff


	//   ....[5]....
        /*0074*/ 	.word	0xffffffff


	//   ....[6]....
        /*0078*/ 	.word	0xffffffff


	//   ....[7]....
        /*007c*/ 	.word	0xffffffff


	//   ....[8]....
        /*0080*/ 	.word	0xffffffff


	//   ....[9]....
        /*0084*/ 	.word	0xffffffff


	//   ....[10]....
        /*0088*/ 	.word	0xffffffff


	//   ....[11]....
        /*008c*/ 	.word	0xffffffff


	//   ....[12]....
        /*0090*/ 	.word	0xffffffff


	//----- nvinfo : EIATTR_COOP_GROUP_INSTR_OFFSETS
	.align		4
.L_41:
        /*0094*/ 	.byte	0x04, 0x28
        /*0096*/ 	.short	(.L_43 - .L_42)


	//   ....[0]....
.L_42:
        /*0098*/ 	.word	0x00000090


	//   ....[1]....
        /*009c*/ 	.word	0x000004d0


	//   ....[2]....
        /*00a0*/ 	.word	0x00000810


	//   ....[3]....
        /*00a4*/ 	.word	0x00000950


	//   ....[4]....
        /*00a8*/ 	.word	0x00000a50


	//   ....[5]....
        /*00ac*/ 	.word	0x00000bc0


	//   ....[6]....
        /*00b0*/ 	.word	0x00000d60


	//   ....[7]....
        /*00b4*/ 	.word	0x00001e30


	//   ....[8]....
        /*00b8*/ 	.word	0x00003360


	//   ....[9]....
        /*00bc*/ 	.word	0x00003570


	//   ....[10]....
        /*00c0*/ 	.word	0x000035a0


	//   ....[11]....
        /*00c4*/ 	.word	0x00003ef0


	//   ....[12]....
        /*00c8*/ 	.word	0x00004120


	//----- nvinfo : EIATTR_VRC_CTA_INIT_COUNT
	.align		4
.L_43:
        /*00cc*/ 	.byte	0x02, 0x4a
        /*00ce*/ 	.byte	0x80
	.zero		1


	//----- nvinfo : EIATTR_SYSCALL_OFFSETS
	.align		4
        /*00d0*/ 	.byte	0x04, 0x46
        /*00d2*/ 	.short	(.L_45 - .L_44)


	//   ....[0]....
.L_44:
        /*00d4*/ 	.word	0x00005550


	//   ....[1]....
        /*00d8*/ 	.word	0x00005690


	//   ....[2]....
        /*00dc*/ 	.word	0x00005e30


	//----- nvinfo : EIATTR_MBARRIER_INSTR_OFFSETS
	.align		4
.L_45:
        /*00e0*/ 	.byte	0x04, 0x39
        /*00e2*/ 	.short	(.L_47 - .L_46)


	//   ....[0]....
.L_46:
        /*00e4*/ 	.word	0x000005d0
        /*00e8*/ 	.word	0x000000ff
        /*00ec*/ 	.word	0x00000000
        /*00f0*/ 	.short	0x0100
        /*00f2*/ 	.byte	0x05
	.zero		1


	//   ....[1]....
        /*00f4*/ 	.word	0x000005e0
        /*00f8*/ 	.word	0x000000ff
        /*00fc*/ 	.word	0x00000088
        /*0100*/ 	.short	0x0100
        /*0102*/ 	.byte	0x05
	.zero		1


	//   ....[2]....
        /*0104*/ 	.word	0x000005f0
        /*0108*/ 	.word	0x000000ff
        /*010c*/ 	.word	0x00000008
        /*0110*/ 	.short	0x0100
        /*0112*/ 	.byte	0x05
	.zero		1


	//   ....[3]....
        /*0114*/ 	.word	0x00000600
        /*0118*/ 	.word	0x000000ff
        /*011c*/ 	.word	0x00000090
        /*0120*/ 	.short	0x0100
        /*0122*/ 	.byte	0x05
	.zero		1


	//   ....[4]....
        /*0124*/ 	.word	0x00000610
        /*0128*/ 	.word	0x000000ff
        /*012c*/ 	.word	0x00000010
        /*0130*/ 	.short	0x0100
        /*0132*/ 	.byte	0x05
	.zero		1


	//   ....[5]....
        /*0134*/ 	.word	0x00000620
        /*0138*/ 	.word	0x000000ff
        /*013c*/ 	.word	0x00000098
        /*0140*/ 	.short	0x0100
        /*0142*/ 	.byte	0x05
	.zero		1


	//   ....[6]....
        /*0144*/ 	.word	0x00000630
        /*0148*/ 	.word	0x000000ff
        /*014c*/ 	.word	0x00000018
        /*0150*/ 	.short	0x0100
        /*0152*/ 	.byte	0x05
	.zero		1


	//   ....[7]....
        /*0154*/ 	.word	0x00000640
        /*0158*/ 	.word	0x000000ff
        /*015c*/ 	.word	0x000000a0
        /*0160*/ 	.short	0x0100
        /*0162*/ 	.byte	0x05
	.zero		1


	//   ....[8]....
        /*0164*/ 	.word	0x00000650
        /*0168*/ 	.word	0x000000ff
        /*016c*/ 	.word	0x00000020
        /*0170*/ 	.short	0x0100
        /*0172*/ 	.byte	0x05
	.zero		1


	//   ....[9]....
        /*0174*/ 	.word	0x00000660
        /*0178*/ 	.word	0x000000ff
        /*017c*/ 	.word	0x000000a8
        /*0180*/ 	.short	0x0100
        /*0182*/ 	.byte	0x05
	.zero		1


	//   ....[10]....
        /*0184*/ 	.word	0x00000670
        /*0188*/ 	.word	0x000000ff
        /*018c*/ 	.word	0x00000028
        /*0190*/ 	.short	0x0100
        /*0192*/ 	.byte	0x05
	.zero		1


	//   ....[11]....
        /*0194*/ 	.word	0x00000680
        /*0198*/ 	.word	0x000000ff
        /*019c*/ 	.word	0x000000b0
        /*01a0*/ 	.short	0x0100
        /*01a2*/ 	.byte	0x05
	.zero		1


	//   ....[12]....
        /*01a4*/ 	.word	0x00000690
        /*01a8*/ 	.word	0x000000ff
        /*01ac*/ 	.word	0x00000030
        /*01b0*/ 	.short	0x0100
        /*01b2*/ 	.byte	0x05
	.zero		1


	//   ....[13]....
        /*01b4*/ 	.word	0x000006a0
        /*01b8*/ 	.word	0x000000ff
        /*01bc*/ 	.word	0x000000b8
        /*01c0*/ 	.short	0x0100
        /*01c2*/ 	.byte	0x05
	.zero		1


	//   ....[14]....
        /*01c4*/ 	.word	0x000006b0
        /*01c8*/ 	.word	0x000000ff
        /*01cc*/ 	.word	0x00000038
        /*01d0*/ 	.short	0x0100
        /*01d2*/ 	.byte	0x05
	.zero		1


	//   ....[15]....
        /*01d4*/ 	.word	0x000006c0
        /*01d8*/ 	.word	0x000000ff
        /*01dc*/ 	.word	0x000000c0
        /*01e0*/ 	.short	0x0100
        /*01e2*/ 	.byte	0x05
	.zero		1


	//   ....[16]....
        /*01e4*/ 	.word	0x000006d0
        /*01e8*/ 	.word	0x000000ff
        /*01ec*/ 	.word	0x00000040
        /*01f0*/ 	.short	0x0100
        /*01f2*/ 	.byte	0x05
	.zero		1


	//   ....[17]....
        /*01f4*/ 	.word	0x000006e0
        /*01f8*/ 	.word	0x000000ff
        /*01fc*/ 	.word	0x000000c8
        /*0200*/ 	.short	0x0100
        /*0202*/ 	.byte	0x05
	.zero		1


	//   ....[18]....
        /*0204*/ 	.word	0x000006f0
        /*0208*/ 	.word	0x000000ff
        /*020c*/ 	.word	0x00000048
        /*0210*/ 	.short	0x0100
        /*0212*/ 	.byte	0x05
	.zero		1


	//   ....[19]....
        /*0214*/ 	.word	0x00000700
        /*0218*/ 	.word	0x000000ff
        /*021c*/ 	.word	0x000000d0
        /*0220*/ 	.short	0x0100
        /*0222*/ 	.byte	0x05
	.zero		1


	//   ....[20]....
        /*0224*/ 	.word	0x00000710
        /*0228*/ 	.word	0x000000ff
        /*022c*/ 	.word	0x00000050
        /*0230*/ 	.short	0x0100
        /*0232*/ 	.byte	0x05
	.zero		1


	//   ....[21]....
        /*0234*/ 	.word	0x00000720
        /*0238*/ 	.word	0x000000ff
        /*023c*/ 	.word	0x000000d8
        /*0240*/ 	.short	0x0100
        /*0242*/ 	.byte	0x05
	.zero		1


	//   ....[22]....
        /*0244*/ 	.word	0x00000730
        /*0248*/ 	.word	0x000000ff
        /*024c*/ 	.word	0x00000058
        /*0250*/ 	.short	0x0100
        /*0252*/ 	.byte	0x05
	.zero		1


	//   ....[23]....
        /*0254*/ 	.word	0x00000740
        /*0258*/ 	.word	0x000000ff
        /*025c*/ 	.word	0x000000e0
        /*0260*/ 	.short	0x0100
        /*0262*/ 	.byte	0x05
	.zero		1


	//   ....[24]....
        /*0264*/ 	.word	0x00000750
        /*0268*/ 	.word	0x000000ff
        /*026c*/ 	.word	0x00000060
        /*0270*/ 	.short	0x0100
        /*0272*/ 	.byte	0x05
	.zero		1


	//   ....[25]....
        /*0274*/ 	.word	0x00000760
        /*0278*/ 	.word	0x000000ff
        /*027c*/ 	.word	0x000000e8
        /*0280*/ 	.short	0x0100
        /*0282*/ 	.byte	0x05
	.zero		1


	//   ....[26]....
        /*0284*/ 	.word	0x00000770
        /*0288*/ 	.word	0x000000ff
        /*028c*/ 	.word	0x00000068
        /*0290*/ 	.short	0x0100
        /*0292*/ 	.byte	0x05
	.zero		1


	//   ....[27]....
        /*0294*/ 	.word	0x00000780
        /*0298*/ 	.word	0x000000ff
        /*029c*/ 	.word	0x000000f0
        /*02a0*/ 	.short	0x0100
        /*02a2*/ 	.byte	0x05
	.zero		1


	//   ....[28]....
        /*02a4*/ 	.word	0x00000790
        /*02a8*/ 	.word	0x000000ff
        /*02ac*/ 	.word	0x00000070
        /*02b0*/ 	.short	0x0100
        /*02b2*/ 	.byte	0x05
	.zero		1


	//   ....[29]....
        /*02b4*/ 	.word	0x000007a0
        /*02b8*/ 	.word	0x000000ff
        /*02bc*/ 	.word	0x000000f8
        /*02c0*/ 	.short	0x0100
        /*02c2*/ 	.byte	0x05
	.zero		1


	//   ....[30]....
        /*02c4*/ 	.word	0x000007b0
        /*02c8*/ 	.word	0x000000ff
        /*02cc*/ 	.word	0x00000078
        /*02d0*/ 	.short	0x0100
        /*02d2*/ 	.byte	0x05
	.zero		1


	//   ....[31]....
        /*02d4*/ 	.word	0x000007c0
        /*02d8*/ 	.word	0x000000ff
        /*02dc*/ 	.word	0x00000100
        /*02e0*/ 	.short	0x0100
        /*02e2*/ 	.byte	0x05
	.zero		1


	//   ....[32]....
        /*02e4*/ 	.word	0x000007d0
        /*02e8*/ 	.word	0x000000ff
        /*02ec*/ 	.word	0x00000080
        /*02f0*/ 	.short	0x0100
        /*02f2*/ 	.byte	0x05
	.zero		1


	//   ....[33]....
        /*02f4*/ 	.word	0x000007e0
        /*02f8*/ 	.word	0x000000ff
        /*02fc*/ 	.word	0x00000108
        /*0300*/ 	.short	0x0100
        /*0302*/ 	.byte	0x05
	.zero		1


	//   ....[34]....
        /*0304*/ 	.word	0x00000920
        /*0308*/ 	.word	0x000000ff
        /*030c*/ 	.word	0x00000110
        /*0310*/ 	.short	0x0100
        /*0312*/ 	.byte	0x06
	.zero		1


	//   ....[35]....
        /*0314*/ 	.word	0x00000930
        /*0318*/ 	.word	0x000000ff
        /*031c*/ 	.word	0x00000118
        /*0320*/ 	.short	0x0100
        /*0322*/ 	.byte	0x06
	.zero		1


	//   ....[36]....
        /*0324*/ 	.word	0x00000a20
        /*0328*/ 	.word	0x000000ff
        /*032c*/ 	.word	0x00000120
        /*0330*/ 	.short	0x0100
        /*0332*/ 	.byte	0x05
	.zero		1


	//   ....[37]....
        /*0334*/ 	.word	0x00000a30
        /*0338*/ 	.word	0x000000ff
        /*033c*/ 	.word	0x00000128
        /*0340*/ 	.short	0x0100
        /*0342*/ 	.byte	0x05
	.zero		1


	//   ....[38]....
        /*0344*/ 	.word	0x00000b70
        /*0348*/ 	.word	0x000000ff
        /*034c*/ 	.word	0x00000130
        /*0350*/ 	.short	0x0100
        /*0352*/ 	.byte	0x05
	.zero		1


	//   ....[39]....
        /*0354*/ 	.word	0x00000b80
        /*0358*/ 	.word	0x000000ff
        /*035c*/ 	.word	0x00000140
        /*0360*/ 	.short	0x0100
        /*0362*/ 	.byte	0x05
	.zero		1


	//   ....[40]....
        /*0364*/ 	.word	0x00000b90
        /*0368*/ 	.word	0x000000ff
        /*036c*/ 	.word	0x00000138
        /*0370*/ 	.short	0x0100
        /*0372*/ 	.byte	0x05
	.zero		1


	//   ....[41]....
        /*0374*/ 	.word	0x00000ba0
        /*0378*/ 	.word	0x000000ff
        /*037c*/ 	.word	0x00000148
        /*0380*/ 	.short	0x0100
        /*0382*/ 	.byte	0x05
	.zero		1


	//   ....[42]....
        /*0384*/ 	.word	0x00000cd0
        /*0388*/ 	.word	0x000000ff
        /*038c*/ 	.word	0x00000150
        /*0390*/ 	.short	0x0100
        /*0392*/ 	.byte	0x06
	.zero		1


	//   ....[43]....
        /*0394*/ 	.word	0x00000ce0
        /*0398*/ 	.word	0x000000ff
        /*039c*/ 	.word	0x00000170
        /*03a0*/ 	.short	0x0100
        /*03a2*/ 	.byte	0x06
	.zero		1


	//   ....[44]....
        /*03a4*/ 	.word	0x00000cf0
        /*03a8*/ 	.word	0x000000ff
        /*03ac*/ 	.word	0x00000158
        /*03b0*/ 	.short	0x0100
        /*03b2*/ 	.byte	0x06
	.zero		1


	//   ....[45]....
        /*03b4*/ 	.word	0x00000d00
        /*03b8*/ 	.word	0x000000ff
        /*03bc*/ 	.word	0x00000178
        /*03c0*/ 	.short	0x0100
        /*03c2*/ 	.byte	0x06
	.zero		1


	//   ....[46]....
        /*03c4*/ 	.word	0x00000d10
        /*03c8*/ 	.word	0x000000ff
        /*03cc*/ 	.word	0x00000160
        /*03d0*/ 	.short	0x0100
        /*03d2*/ 	.byte	0x06
	.zero		1


	//   ....[47]....
        /*03d4*/ 	.word	0x00000d20
        /*03d8*/ 	.word	0x000000ff
        /*03dc*/ 	.word	0x00000180
        /*03e0*/ 	.short	0x0100
        /*03e2*/ 	.byte	0x06
	.zero		1


	//   ....[48]....
        /*03e4*/ 	.word	0x00000d30
        /*03e8*/ 	.word	0x000000ff
        /*03ec*/ 	.word	0x00000168
        /*03f0*/ 	.short	0x0100
        /*03f2*/ 	.byte	0x06
	.zero		1


	//   ....[49]....
        /*03f4*/ 	.word	0x00000d40
        /*03f8*/ 	.word	0x000000ff
        /*03fc*/ 	.word	0x00000188
        /*0400*/ 	.short	0x0100
        /*0402*/ 	.byte	0x06
	.zero		1


	//   ....[50]....
        /*0404*/ 	.word	0x00000e30
        /*0408*/ 	.word	0x000000ff
        /*040c*/ 	.word	0x00000190
        /*0410*/ 	.short	0x0100
        /*0412*/ 	.byte	0x05
	.zero		1


	//   ....[51]....
        /*0414*/ 	.word	0x00000e40
        /*0418*/ 	.word	0x000000ff
        /*041c*/ 	.word	0x000001a0
        /*0420*/ 	.short	0x0100
        /*0422*/ 	.byte	0x05
	.zero		1


	//   ....[52]....
        /*0424*/ 	.word	0x00000e50
        /*0428*/ 	.word	0x000000ff
        /*042c*/ 	.word	0x00000198
        /*0430*/ 	.short	0x0100
        /*0432*/ 	.byte	0x05
	.zero		1


	//   ....[53]....
        /*0434*/ 	.word	0x00000e60
        /*0438*/ 	.word	0x000000ff
        /*043c*/ 	.word	0x000001a8
        /*0440*/ 	.short	0x0100
        /*0442*/ 	.byte	0x05
	.zero		1


	//   ....[54]....
        /*0444*/ 	.word	0x00001730
        /*0448*/ 	.word	0x00000003
        /*044c*/ 	.word	0x000001a0
        /*0450*/ 	.short	0x010a
        /*0452*/ 	.byte	0xff
	.zero		1


	//   ....[55]....
        /*0454*/ 	.word	0x00001760
        /*0458*/ 	.word	0x00000003
        /*045c*/ 	.word	0x00000190
        /*0460*/ 	.short	0x0101
        /*0462*/ 	.byte	0xff
	.zero		1


	//   ....[56]....
        /*0464*/ 	.word	0x00001830
        /*0468*/ 	.word	0x000000ff
        /*046c*/ 	.word	0x00000088
        /*0470*/ 	.short	0x010a
        /*0472*/ 	.byte	0x08
	.zero		1


	//   ....[57]....
        /*0474*/ 	.word	0x000018d0
        /*0478*/ 	.word	0x000000ff
        /*047c*/ 	.word	0x00000088
        /*0480*/ 	.short	0x010a
        /*0482*/ 	.byte	0x21
	.zero		1


	//   ....[58]....
        /*0484*/ 	.word	0x00001a20
        /*0488*/ 	.word	0x000000ff
        /*048c*/ 	.word	0x00000088
        /*0490*/ 	.short	0x010a
        /*0492*/ 	.byte	0x08
	.zero		1


	//   ....[59]....
        /*0494*/ 	.word	0x00001b30
        /*0498*/ 	.word	0x000000ff
        /*049c*/ 	.word	0x00000128
        /*04a0*/ 	.short	0x0101
        /*04a2*/ 	.byte	0x04
	.zero		1


	//   ....[60]....
        /*04a4*/ 	.word	0x00001b50
        /*04a8*/ 	.word	0x000000ff
        /*04ac*/ 	.word	0x00000088
        /*04b0*/ 	.short	0x010a
        /*04b2*/ 	.byte	0x08
	.zero		1


	//   ....[61]....
        /*04b4*/ 	.word	0x00001bd0
        /*04b8*/ 	.word	0x000000ff
        /*04bc*/ 	.word	0x00000088
        /*04c0*/ 	.short	0x010a
        /*04c2*/ 	.byte	0x11
	.zero		1


	//   ....[62]....
        /*04c4*/ 	.word	0x00001d20
        /*04c8*/ 	.word	0x000000ff
        /*04cc*/ 	.word	0x00000088
        /*04d0*/ 	.short	0x010a
        /*04d2*/ 	.byte	0x08
	.zero		1


	//   ....[63]....
        /*04d4*/ 	.word	0x00001e60
        /*04d8*/ 	.word	0x00000002
        /*04dc*/ 	.word	0x00000130
        /*04e0*/ 	.short	0x010a
        /*04e2*/ 	.byte	0xff
	.zero		1


	//   ....[64]....
        /*04e4*/ 	.word	0x00001f20
        /*04e8*/ 	.word	0x00000002
        /*04ec*/ 	.word	0x00000000
        /*04f0*/ 	.short	0x0101
        /*04f2*/ 	.byte	0xff
	.zero		1


	//   ....[65]....
        /*04f4*/ 	.word	0x00002480
        /*04f8*/ 	.word	0x000000ff
        /*04fc*/ 	.word	0x00000000
        /*0500*/ 	.short	0x010a
        /*0502*/ 	.byte	0x05
	.zero		1


	//   ....[66]....
        /*0504*/ 	.word	0x00002510
        /*0508*/ 	.word	0x000000ff
        /*050c*/ 	.word	0x00000000
        /*0510*/ 	.short	0x010a
        /*0512*/ 	.byte	0x05
	.zero		1


	//   ....[67]....
        /*0514*/ 	.word	0x000025a0
        /*0518*/ 	.word	0x000000ff
        /*051c*/ 	.word	0x00000000
        /*0520*/ 	.short	0x010a
        /*0522*/ 	.byte	0x05
	.zero		1


	//   ....[68]....
        /*0524*/ 	.word	0x00002630
        /*0528*/ 	.word	0x000000ff
        /*052c*/ 	.word	0x00000000
        /*0530*/ 	.short	0x010a
        /*0532*/ 	.byte	0x05
	.zero		1


	//   ....[69]....
        /*0534*/ 	.word	0x000026c0
        /*0538*/ 	.word	0x000000ff
        /*053c*/ 	.word	0x00000000
        /*0540*/ 	.short	0x010a
        /*0542*/ 	.byte	0x05
	.zero		1


	//   ....[70]....
        /*0544*/ 	.word	0x00002750
        /*0548*/ 	.word	0x000000ff
        /*054c*/ 	.word	0x00000000
        /*0550*/ 	.short	0x010a
        /*0552*/ 	.byte	0x05
	.zero		1


	//   ....[71]....
        /*0554*/ 	.word	0x000027e0
        /*0558*/ 	.word	0x000000ff
        /*055c*/ 	.word	0x00000000
        /*0560*/ 	.short	0x010a
        /*0562*/ 	.byte	0x05
	.zero		1


	//   ....[72]....
        /*0564*/ 	.word	0x00002870
        /*0568*/ 	.word	0x000000ff
        /*056c*/ 	.word	0x00000000
        /*0570*/ 	.short	0x010a
        /*0572*/ 	.byte	0x05
	.zero		1


	//   ....[73]....
        /*0574*/ 	.word	0x00002900
        /*0578*/ 	.word	0x000000ff
        /*057c*/ 	.word	0x00000000
        /*0580*/ 	.short	0x010a
        /*0582*/ 	.byte	0x05
	.zero		1


	//   ....[74]....
        /*0584*/ 	.word	0x00002990
        /*0588*/ 	.word	0x000000ff
        /*058c*/ 	.word	0x00000000
        /*0590*/ 	.short	0x010a
        /*0592*/ 	.byte	0x05
	.zero		1


	//   ....[75]....
        /*0594*/ 	.word	0x00002a20
        /*0598*/ 	.word	0x000000ff
        /*059c*/ 	.word	0x00000000
        /*05a0*/ 	.short	0x010a
        /*05a2*/ 	.byte	0x05
	.zero		1


	//   ....[76]....
        /*05a4*/ 	.word	0x00002ab0
        /*05a8*/ 	.word	0x000000ff
        /*05ac*/ 	.word	0x00000000
        /*05b0*/ 	.short	0x010a
        /*05b2*/ 	.byte	0x05
	.zero		1


	//   ....[77]....
        /*05b4*/ 	.word	0x00002b40
        /*05b8*/ 	.word	0x000000ff
        /*05bc*/ 	.word	0x00000000
        /*05c0*/ 	.short	0x010a
        /*05c2*/ 	.byte	0x05
	.zero		1


	//   ....[78]....
        /*05c4*/ 	.word	0x00002bd0
        /*05c8*/ 	.word	0x000000ff
        /*05cc*/ 	.word	0x00000000
        /*05d0*/ 	.short	0x010a
        /*05d2*/ 	.byte	0x05
	.zero		1


	//   ....[79]....
        /*05d4*/ 	.word	0x00002c60
        /*05d8*/ 	.word	0x000000ff
        /*05dc*/ 	.word	0x00000000
        /*05e0*/ 	.short	0x010a
        /*05e2*/ 	.byte	0x05
	.zero		1


	//   ....[80]....
        /*05e4*/ 	.word	0x00002cf0
        /*05e8*/ 	.word	0x000000ff
        /*05ec*/ 	.word	0x00000000
        /*05f0*/ 	.short	0x010a
        /*05f2*/ 	.byte	0x05
	.zero		1


	//   ....[81]....
        /*05f4*/ 	.word	0x00002d90
        /*05f8*/ 	.word	0x00000000
        /*05fc*/ 	.word	0x00000000
        /*0600*/ 	.short	0x010a
        /*0602*/ 	.byte	0xff
	.zero		1


	//   ....[82]....
        /*0604*/ 	.word	0x00002eb0
        /*0608*/ 	.word	0x00000000
        /*060c*/ 	.word	0x00000190
        /*0610*/ 	.short	0x010a
        /*0612*/ 	.byte	0xff
	.zero		1


	//   ....[83]....
        /*0614*/ 	.word	0x00002f10
        /*0618*/ 	.word	0x00000004
        /*061c*/ 	.word	0x00000000
        /*0620*/ 	.short	0x0101
        /*0622*/ 	.byte	0xff
	.zero		1


	//   ....[84]....
        /*0624*/ 	.word	0x00002f30
        /*0628*/ 	.word	0x000000ff
        /*062c*/ 	.word	0x00000140
        /*0630*/ 	.short	0x010a
        /*0632*/ 	.byte	0x05
	.zero		1


	//   ....[85]....
        /*0634*/ 	.word	0x00003050
        /*0638*/ 	.word	0x00000000
        /*063c*/ 	.word	0x00000130
        /*0640*/ 	.short	0x010a
        /*0642*/ 	.byte	0xff
	.zero		1


	//   ....[86]....
        /*0644*/ 	.word	0x00003160
        /*0648*/ 	.word	0x00000000
        /*064c*/ 	.word	0x00000000
        /*0650*/ 	.short	0x0101
        /*0652*/ 	.byte	0xff
	.zero		1


	//   ....[87]....
        /*0654*/ 	.word	0x000031f0
        /*0658*/ 	.word	0x000000ff
        /*065c*/ 	.word	0x00000140
        /*0660*/ 	.short	0x0106
        /*0662*/ 	.byte	0x05
	.zero		1


	//   ....[88]....
        /*0664*/ 	.word	0x00003210
        /*0668*/ 	.word	0x000000ff
        /*066c*/ 	.word	0x00000140
        /*0670*/ 	.short	0x010a
        /*0672*/ 	.byte	0x05
	.zero		1


	//   ....[89]....
        /*0674*/ 	.word	0x000032a0
        /*0678*/ 	.word	0x000000ff
        /*067c*/ 	.word	0x00000140
        /*0680*/ 	.short	0x0106
        /*0682*/ 	.byte	0x04
	.zero		1


	//   ....[90]....
        /*0684*/ 	.word	0x000032e0
        /*0688*/ 	.word	0x00000000
        /*068c*/ 	.word	0x00000140
        /*0690*/ 	.short	0x010a
        /*0692*/ 	.byte	0xff
	.zero		1


	//   ....[91]....
        /*0694*/ 	.word	0x000037e0
        /*0698*/ 	.word	0x00000000
        /*069c*/ 	.word	0x00000130
        /*06a0*/ 	.short	0x010a
        /*06a2*/ 	.byte	0xff
	.zero		1


	//   ....[92]....
        /*06a4*/ 	.word	0x000038f0
        /*06a8*/ 	.word	0x00000003
        /*06ac*/ 	.word	0x00000000
        /*06b0*/ 	.short	0x0101
        /*06b2*/ 	.byte	0xff
	.zero		1


	//   ....[93]....
        /*06b4*/ 	.word	0x00003900
        /*06b8*/ 	.word	0x000000ff
        /*06bc*/ 	.word	0x00000000
        /*06c0*/ 	.short	0x010a
        /*06c2*/ 	.byte	0x04
	.zero		1


	//   ....[94]....
        /*06c4*/ 	.word	0x00003920
        /*06c8*/ 	.word	0x000000ff
        /*06cc*/ 	.word	0x00000170
        /*06d0*/ 	.short	0x010a
        /*06d2*/ 	.byte	0x08
	.zero		1


	//   ....[95]....
        /*06d4*/ 	.word	0x000039f0
        /*06d8*/ 	.word	0x000000ff
        /*06dc*/ 	.word	0x00000000
        /*06e0*/ 	.short	0x010a
        /*06e2*/ 	.byte	0x07
	.zero		1


	//   ....[96]....
        /*06e4*/ 	.word	0x00003b30
        /*06e8*/ 	.word	0x000000ff
        /*06ec*/ 	.word	0x00000000
        /*06f0*/ 	.short	0x010a
        /*06f2*/ 	.byte	0x04
	.zero		1


	//   ....[97]....
        /*06f4*/ 	.word	0x00003d20
        /*06f8*/ 	.word	0x000000ff
        /*06fc*/ 	.word	0x00000000
        /*0700*/ 	.short	0x010a
        /*0702*/ 	.byte	0x05
	.zero		1


	//   ....[98]....
        /*0704*/ 	.word	0x00003db0
        /*0708*/ 	.word	0x000000ff
        /*070c*/ 	.word	0x00000000
        /*0710*/ 	.short	0x010a
        /*0712*/ 	.byte	0x05
	.zero		1


	//   ....[99]....
        /*0714*/ 	.word	0x00003e40
        /*0718*/ 	.word	0x000000ff
        /*071c*/ 	.word	0x00000000
        /*0720*/ 	.short	0x010a
        /*0722*/ 	.byte	0x05
	.zero		1


	//   ....[100]....
        /*0724*/ 	.word	0x00003ed0
        /*0728*/ 	.word	0x000000ff
        /*072c*/ 	.word	0x00000000
        /*0730*/ 	.short	0x010a
        /*0732*/ 	.byte	0x07
	.zero		1


	//   ....[101]....
        /*0734*/ 	.word	0x00004310
        /*0738*/ 	.word	0x00000000
        /*073c*/ 	.word	0x00000130
        /*0740*/ 	.short	0x010a
        /*0742*/ 	.byte	0xff
	.zero		1


	//   ....[102]....
        /*0744*/ 	.word	0x00004400
        /*0748*/ 	.word	0x00000000
        /*074c*/ 	.word	0x00000000
        /*0750*/ 	.short	0x0101
        /*0752*/ 	.byte	0xff
	.zero		1


	//   ....[103]....
        /*0754*/ 	.word	0x00004720
        /*0758*/ 	.word	0x000000ff
        /*075c*/ 	.word	0x00000128
        /*0760*/ 	.short	0x010a
        /*0762*/ 	.byte	0x06
	.zero		1


	//   ....[104]....
        /*0764*/ 	.word	0x000048a0
        /*0768*/ 	.word	0x000000ff
        /*076c*/ 	.word	0x00000118
        /*0770*/ 	.short	0x010a
        /*0772*/ 	.byte	0x06
	.zero		1


	//   ....[105]....
        /*0774*/ 	.word	0x00004bd0
        /*0778*/ 	.word	0x000000ff
        /*077c*/ 	.word	0x00000110
        /*0780*/ 	.short	0x010b
        /*0782*/ 	.byte	0x06
	.zero		1


	//   ....[106]....
        /*0784*/ 	.word	0x00004bf0
        /*0788*/ 	.word	0x000000ff
        /*078c*/ 	.word	0x00000000
        /*0790*/ 	.short	0x0101
        /*0792*/ 	.byte	0x25
	.zero		1


	//   ....[107]....
        /*0794*/ 	.word	0x00004c30
        /*0798*/ 	.word	0x00000000
        /*079c*/ 	.word	0x00000118
        /*07a0*/ 	.short	0x010a
        /*07a2*/ 	.byte	0xff
	.zero		1


	//   ....[108]....
        /*07a4*/ 	.word	0x00004f60
        /*07a8*/ 	.word	0x00000000
        /*07ac*/ 	.word	0x00000130
        /*07b0*/ 	.short	0x010a
        /*07b2*/ 	.byte	0xff
	.zero		1


	//   ....[109]....
        /*07b4*/ 	.word	0x00005070
        /*07b8*/ 	.word	0x00000000
        /*07bc*/ 	.word	0x00000000
        /*07c0*/ 	.short	0x0101
        /*07c2*/ 	.byte	0xff
	.zero		1


	//   ....[110]....
        /*07c4*/ 	.word	0x00005a10
        /*07c8*/ 	.word	0x000000ff
        /*07cc*/ 	.word	0x00000110
        /*07d0*/ 	.short	0x010a
        /*07d2*/ 	.byte	0x2b
	.zero		1


	//   ....[111]....
        /*07d4*/ 	.word	0x00005a20
        /*07d8*/ 	.word	0x0000009c
        /*07dc*/ 	.word	0x00000150
        /*07e0*/ 	.short	0x010a
        /*07e2*/ 	.byte	0xff
	.zero		1


	//   ....[112]....
        /*07e4*/ 	.word	0x00005bb0
        /*07e8*/ 	.word	0x000000ff
        /*07ec*/ 	.word	0x00000110
        /*07f0*/ 	.short	0x010a
        /*07f2*/ 	.byte	0x2b
	.zero		1


	//   ....[113]....
        /*07f4*/ 	.word	0x00005cb0
        /*07f8*/ 	.word	0x000000ff
        /*07fc*/ 	.word	0x00000000
        /*0800*/ 	.short	0x0101
        /*0802*/ 	.byte	0x04
	.zero		1


	//   ....[114]....
        /*0804*/ 	.word	0x00005d10
        /*0808*/ 	.word	0x0000009c
        /*080c*/ 	.word	0x00000150
        /*0810*/ 	.short	0x010a
        /*0812*/ 	.byte	0xff
	.zero		1


	//   ....[115]....
        /*0814*/ 	.word	0x000060d0
        /*0818*/ 	.word	0x000000ff
        /*081c*/ 	.word	0x00000000
        /*0820*/ 	.short	0x0101
        /*0822*/ 	.byte	0x05
	.zero		1


	//   ....[116]....
        /*0824*/ 	.word	0x00007180
        /*0828*/ 	.word	0x00000003
        /*082c*/ 	.word	0x000001a0
        /*0830*/ 	.short	0x010a
        /*0832*/ 	.byte	0xff
	.zero		1


	//   ....[117]....
        /*0834*/ 	.word	0x000071e0
        /*0838*/ 	.word	0x00000002
        /*083c*/ 	.word	0x00000088
        /*0840*/ 	.short	0x010a
        /*0842*/ 	.byte	0xff
	.zero		1


	//   ....[118]....
        /*0844*/ 	.word	0x00007240
        /*0848*/ 	.word	0x00000002
        /*084c*/ 	.word	0x00000088
        /*0850*/ 	.short	0x010a
        /*0852*/ 	.byte	0xff
	.zero		1


	//   ....[119]....
        /*0854*/ 	.word	0x00007290
        /*0858*/ 	.word	0x00000002
        /*085c*/ 	.word	0x00000130
        /*0860*/ 	.short	0x010a
        /*0862*/ 	.byte	0xff
	.zero		1


	//   ....[120]....
        /*0864*/ 	.word	0x000072f0
        /*0868*/ 	.word	0x00000000
        /*086c*/ 	.word	0x00000000
        /*0870*/ 	.short	0x010a
        /*0872*/ 	.byte	0xff
	.zero		1


	//   ....[121]....
        /*0874*/ 	.word	0x00007350
        /*0878*/ 	.word	0x00000000
        /*087c*/ 	.word	0x00000000
        /*0880*/ 	.short	0x010a
        /*0882*/ 	.byte	0xff
	.zero		1


	//   ....[122]....
        /*0884*/ 	.word	0x000073b0
        /*0888*/ 	.word	0x00000000
        /*088c*/ 	.word	0x00000000
        /*0890*/ 	.short	0x010a
        /*0892*/ 	.byte	0xff
	.zero		1


	//   ....[123]....
        /*0894*/ 	.word	0x00007410
        /*0898*/ 	.word	0x00000000
        /*089c*/ 	.word	0x00000000
        /*08a0*/ 	.short	0x010a
        /*08a2*/ 	.byte	0xff
	.zero		1


	//   ....[124]....
        /*08a4*/ 	.word	0x00007470
        /*08a8*/ 	.word	0x00000000
        /*08ac*/ 	.word	0x00000000
        /*08b0*/ 	.short	0x010a
        /*08b2*/ 	.byte	0xff
	.zero		1


	//   ....[125]....
        /*08b4*/ 	.word	0x000074d0
        /*08b8*/ 	.word	0x00000000
        /*08bc*/ 	.word	0x00000000
        /*08c0*/ 	.short	0x010a
        /*08c2*/ 	.byte	0xff
	.zero		1


	//   ....[126]....
        /*08c4*/ 	.word	0x00007530
        /*08c8*/ 	.word	0x00000000
        /*08cc*/ 	.word	0x00000000
        /*08d0*/ 	.short	0x010a
        /*08d2*/ 	.byte	0xff
	.zero		1


	//   ....[127]....
        /*08d4*/ 	.word	0x00007590
        /*08d8*/ 	.word	0x00000000
        /*08dc*/ 	.word	0x00000000
        /*08e0*/ 	.short	0x010a
        /*08e2*/ 	.byte	0xff
	.zero		1


	//   ....[128]....
        /*08e4*/ 	.word	0x000075f0
        /*08e8*/ 	.word	0x00000000
        /*08ec*/ 	.word	0x00000000
        /*08f0*/ 	.short	0x010a
        /*08f2*/ 	.byte	0xff
	.zero		1


	//   ....[129]....
        /*08f4*/ 	.word	0x00007650
        /*08f8*/ 	.word	0x00000000
        /*08fc*/ 	.word	0x00000000
        /*0900*/ 	.short	0x010a
        /*0902*/ 	.byte	0xff
	.zero		1


	//   ....[130]....
        /*0904*/ 	.word	0x000076b0
        /*0908*/ 	.word	0x00000000
        /*090c*/ 	.word	0x00000000
        /*0910*/ 	.short	0x010a
        /*0912*/ 	.byte	0xff
	.zero		1


	//   ....[131]....
        /*0914*/ 	.word	0x00007710
        /*0918*/ 	.word	0x00000000
        /*091c*/ 	.word	0x00000000
        /*0920*/ 	.short	0x010a
        /*0922*/ 	.byte	0xff
	.zero		1


	//   ....[132]....
        /*0924*/ 	.word	0x00007770
        /*0928*/ 	.word	0x00000000
        /*092c*/ 	.word	0x00000000
        /*0930*/ 	.short	0x010a
        /*0932*/ 	.byte	0xff
	.zero		1


	//   ....[133]....
        /*0934*/ 	.word	0x000077d0
        /*0938*/ 	.word	0x00000000
        /*093c*/ 	.word	0x00000000
        /*0940*/ 	.short	0x010a
        /*0942*/ 	.byte	0xff
	.zero		1


	//   ....[134]....
        /*0944*/ 	.word	0x00007830
        /*0948*/ 	.word	0x00000000
        /*094c*/ 	.word	0x00000000
        /*0950*/ 	.short	0x010a
        /*0952*/ 	.byte	0xff
	.zero		1


	//   ....[135]....
        /*0954*/ 	.word	0x00007890
        /*0958*/ 	.word	0x00000000
        /*095c*/ 	.word	0x00000000
        /*0960*/ 	.short	0x010a
        /*0962*/ 	.byte	0xff
	.zero		1


	//   ....[136]....
        /*0964*/ 	.word	0x000078e0
        /*0968*/ 	.word	0x00000000
        /*096c*/ 	.word	0x00000190
        /*0970*/ 	.short	0x010a
        /*0972*/ 	.byte	0xff
	.zero		1


	//   ....[137]....
        /*0974*/ 	.word	0x00007940
        /*0978*/ 	.word	0x00000000
        /*097c*/ 	.word	0x00000140
        /*0980*/ 	.short	0x010a
        /*0982*/ 	.byte	0xff
	.zero		1


	//   ....[138]....
        /*0984*/ 	.word	0x00007990
        /*0988*/ 	.word	0x00000000
        /*098c*/ 	.word	0x00000130
        /*0990*/ 	.short	0x010a
        /*0992*/ 	.byte	0xff
	.zero		1


	//   ....[139]....
        /*0994*/ 	.word	0x000079f0
        /*0998*/ 	.word	0x00000000
        /*099c*/ 	.word	0x00000140
        /*09a0*/ 	.short	0x010a
        /*09a2*/ 	.byte	0xff
	.zero		1


	//   ....[140]....
        /*09a4*/ 	.word	0x00007a40
        /*09a8*/ 	.word	0x00000000
        /*09ac*/ 	.word	0x00000130
        /*09b0*/ 	.short	0x010a
        /*09b2*/ 	.byte	0xff
	.zero		1


	//   ....[141]....
        /*09b4*/ 	.word	0x00007aa0
        /*09b8*/ 	.word	0x00000003
        /*09bc*/ 	.word	0x00000170
        /*09c0*/ 	.short	0x010a
        /*09c2*/ 	.byte	0xff
	.zero		1


	//   ....[142]....
        /*09c4*/ 	.word	0x00007b00
        /*09c8*/ 	.word	0x00000000
        /*09cc*/ 	.word	0x00000000
        /*09d0*/ 	.short	0x010a
        /*09d2*/ 	.byte	0xff
	.zero		1


	//   ....[143]....
        /*09d4*/ 	.word	0x00007b60
        /*09d8*/ 	.word	0x00000000
        /*09dc*/ 	.word	0x00000000
        /*09e0*/ 	.short	0x010a
        /*09e2*/ 	.byte	0xff
	.zero		1


	//   ....[144]....
        /*09e4*/ 	.word	0x00007bc0
        /*09e8*/ 	.word	0x00000000
        /*09ec*/ 	.word	0x00000000
        /*09f0*/ 	.short	0x010a
        /*09f2*/ 	.byte	0xff
	.zero		1


	//   ....[145]....
        /*09f4*/ 	.word	0x00007c20
        /*09f8*/ 	.word	0x00000000
        /*09fc*/ 	.word	0x00000000
        /*0a00*/ 	.short	0x010a
        /*0a02*/ 	.byte	0xff
	.zero		1


	//   ....[146]....
        /*0a04*/ 	.word	0x00007c80
        /*0a08*/ 	.word	0x00000000
        /*0a0c*/ 	.word	0x00000000
        /*0a10*/ 	.short	0x010a
        /*0a12*/ 	.byte	0xff
	.zero		1


	//   ....[147]....
        /*0a14*/ 	.word	0x00007cd0
        /*0a18*/ 	.word	0x00000000
        /*0a1c*/ 	.word	0x00000130
        /*0a20*/ 	.short	0x010a
        /*0a22*/ 	.byte	0xff
	.zero		1


	//   ....[148]....
        /*0a24*/ 	.word	0x00007d30
        /*0a28*/ 	.word	0x00000000
        /*0a2c*/ 	.word	0x00000128
        /*0a30*/ 	.short	0x010a
        /*0a32*/ 	.byte	0xff
	.zero		1


	//   ....[149]....
        /*0a34*/ 	.word	0x00007d90
        /*0a38*/ 	.word	0x00000003
        /*0a3c*/ 	.word	0x00000118
        /*0a40*/ 	.short	0x010a
        /*0a42*/ 	.byte	0xff
	.zero		1


	//   ....[150]....
        /*0a44*/ 	.word	0x00007de0
        /*0a48*/ 	.word	0x00000000
        /*0a4c*/ 	.word	0x00000130
        /*0a50*/ 	.short	0x010a
        /*0a52*/ 	.byte	0xff
	.zero		1


	//   ....[151]....
        /*0a54*/ 	.word	0x00007e40
        /*0a58*/ 	.word	0x00000000
        /*0a5c*/ 	.word	0x00000110
        /*0a60*/ 	.short	0x010a
        /*0a62*/ 	.byte	0xff
	.zero		1


	//   ....[152]....
        /*0a64*/ 	.word	0x00007e90
        /*0a68*/ 	.word	0x0000009c
        /*0a6c*/ 	.word	0x00000150
        /*0a70*/ 	.short	0x010a
        /*0a72*/ 	.byte	0xff
	.zero		1


	//----- nvinfo : EIATTR_NUM_MBARRIERS
	.align		4
.L_47:
        /*0a74*/ 	.byte	0x03, 0x38
        /*0a76*/ 	.short	0x0036


	//----- nvinfo : EIATTR_EXIT_INSTR_OFFSETS
	.align		4
        /*0a78*/ 	.byte	0x04, 0x1c
        /*0a7a*/ 	.short	(.L_49 - .L_48)


	//   ....[0]....
.L_48:
        /*0a7c*/ 	.word	0x00002dc0


	//   ....[1]....
        /*0a80*/ 	.word	0x000032b0


	//   ....[2]....
        /*0a84*/ 	.word	0x00003310


	//   ....[3]....
        /*0a88*/ 	.word	0x00004130


	//   ....[4]....
        /*0a8c*/ 	.word	0x00004c60


	//   ....[5]....
        /*0a90*/ 	.word	0x00004ca0


	//   ....[6]....
        /*0a94*/ 	.word	0x00007170


	//----- nvinfo : EIATTR_MAX_THREADS
	.align		4
.L_49:
        /*0a98*/ 	.byte	0x04, 0x05
        /*0a9a*/ 	.short	(.L_51 - .L_50)
.L_50:
        /*0a9c*/ 	.word	0x00000100
        /*0aa0*/ 	.word	0x00000001
        /*0aa4*/ 	.word	0x00000001


	//----- nvinfo : EIATTR_CRS_STACK_SIZE
	.align		4
.L_51:
        /*0aa8*/ 	.byte	0x04, 0x1e
        /*0aaa*/ 	.short	(.L_53 - .L_52)
.L_52:
        /*0aac*/ 	.word	0x00000000


	//----- nvinfo : EIATTR_CBANK_PARAM_SIZE
	.align		4
.L_53:
        /*0ab0*/ 	.byte	0x03, 0x19
        /*0ab2*/ 	.short	0x0800


	//----- nvinfo : EIATTR_PARAM_CBANK
	.align		4
        /*0ab4*/ 	.byte	0x04, 0x0a
        /*0ab6*/ 	.short	(.L_55 - .L_54)
	.align		4
.L_54:
        /*0ab8*/ 	.word	index@(.nv.constant0._ZN7cutlass13device_kernelINS_4gemm6kernel13GemmUniversalIN4cute5tupleIJiiiiEEENS1_10collective13CollectiveMmaINS1_35MainloopSm100TmaUmmaWarpSpecializedILi17ELi2ELi4ENS5_IJNS4_1CILi1EEESB_SB_EEEEENS5_IJNSA_ILi128EEENSA_ILi64EEESF_EEENS_12float_e4m3_tENS5_IJlSB_lEEESH_SI_NS4_8TiledMMAINS4_8MMA_AtomIJNS4_10MMA_TraitsINS4_19SM100_MMA_F8F6F4_SSEJSH_SH_fSE_SF_NS4_17integral_constantINS4_4UMMA5MajorELSP_0EEESQ_NSN_INSO_7ScaleInELSR_0EEESS_EEEEEENS4_6LayoutISC_NS5_IJNSA_ILi0EEESW_SW_EEEEENS5_IJNS4_10UnderscoreESZ_SZ_EEEEENS4_13SM90_TMA_LOADENS4_14ComposedLayoutINS4_7SwizzleILi2ELi4ELi3EEENS4_18smem_ptr_flag_bitsILi8EEENSV_INS5_IJNSA_ILi8EEESF_EEENS5_IJSF_SB_EEEEEEEvNS4_8identityES12_S1C_vS1D_EENS_8epilogue10collective18CollectiveEpilogueINS1F_23Sm100TmaWarpSpecializedILi1ELi1ELi64ELb0ELb0EEEJSG_NS5_IJNSV_ISE_SB_EENSV_ISF_SB_EEEEESH_SI_SH_SI_NS1F_6fusion15FusionCallbacksIS1J_NS1N_17LinearCombinationISH_fSH_fLNS_15FloatRoundStyleE2EEESG_S1M_JEEENS4_5SM1004TMEM4LOAD26SM100_TMEM_LOAD_32dp32b64xES12_S1C_NS4_39AutoVectorizingCopyWithAssumedAlignmentILi128EEENS4_14SM90_TMA_STOREES1C_S1Y_S1Y_EEEvvEEEEvNT_6ParamsE)
        /*0abc*/ 	.short	0x0380
        /*0abe*/ 	.short	0x0800


	//----- nvinfo : EIATTR_SW_WAR
	.align		4
.L_55:
        /*0ac0*/ 	.byte	0x04, 0x36
        /*0ac2*/ 	.short	(.L_57 - .L_56)
.L_56:
        /*0ac4*/ 	.word	0x00000008
.L_57:


//--------------------- .nv.callgraph             --------------------------
	.section	.nv.callgraph,"",@"SHT_CUDA_CALLGRAPH"
	.align	4
	.sectionentsize	8
	.align		4
        /*0000*/ 	.word	0x00000000
	.align		4
        /*0004*/ 	.word	0xffffffff
	.align		4
        /*0008*/ 	.word	index@(_ZN7cutlass13device_kernelINS_4gemm6kernel13GemmUniversalIN4cute5tupleIJiiiiEEENS1_10collective13CollectiveMmaINS1_35MainloopSm100TmaUmmaWarpSpecializedILi17ELi2ELi4ENS5_IJNS4_1CILi1EEESB_SB_EEEEENS5_IJNSA_ILi128EEENSA_ILi64EEESF_EEENS_12float_e4m3_tENS5_IJlSB_lEEESH_SI_NS4_8TiledMMAINS4_8MMA_AtomIJNS4_10MMA_TraitsINS4_19SM100_MMA_F8F6F4_SSEJSH_SH_fSE_SF_NS4_17integral_constantINS4_4UMMA5MajorELSP_0EEESQ_NSN_INSO_7ScaleInELSR_0EEESS_EEEEEENS4_6LayoutISC_NS5_IJNSA_ILi0EEESW_SW_EEEEENS5_IJNS4_10UnderscoreESZ_SZ_EEEEENS4_13SM90_TMA_LOADENS4_14ComposedLayoutINS4_7SwizzleILi2ELi4ELi3EEENS4_18smem_ptr_flag_bitsILi8EEENSV_INS5_IJNSA_ILi8EEESF_EEENS5_IJSF_SB_EEEEEEEvNS4_8identityES12_S1C_vS1D_EENS_8epilogue10collective18CollectiveEpilogueINS1F_23Sm100TmaWarpSpecializedILi1ELi1ELi64ELb0ELb0EEEJSG_NS5_IJNSV_ISE_SB_EENSV_ISF_SB_EEEEESH_SI_SH_SI_NS1F_6fusion15FusionCallbacksIS1J_NS1N_17LinearCombinationISH_fSH_fLNS_15FloatRoundStyleE2EEESG_S1M_JEEENS4_5SM1004TMEM4LOAD26SM100_TMEM_LOAD_32dp32b64xES12_S1C_NS4_39AutoVectorizingCopyWithAssumedAlignmentILi128EEENS4_14SM90_TMA_STOREES1C_S1Y_S1Y_EEEvvEEEEvNT_6ParamsE)
	.align		4
        /*000c*/ 	.word	index@(__assertfail)
	.align		4
        /*0010*/ 	.word	0x00000000
	.align		4
        /*0014*/ 	.word	0xfffffffe
	.align		4
        /*0018*/ 	.word	0x00000000
	.align		4
        /*001c*/ 	.word	0xfffffffd
	.align		4
        /*0020*/ 	.word	0x00000000
	.align		4
        /*0024*/ 	.word	0xfffffffc


//--------------------- .nv.constant4             --------------------------
	.section	.nv.constant4,"a",@progbits
	.align	8
	.align		8
.nv.constant4:
        /*0000*/ 	.dword	__assertfail
	.align		8
        /*0008*/ 	.dword	__unnamed_1
	.align		8
        /*0010*/ 	.dword	__unnamed_2
	.align		8
        /*0018*/ 	.dword	_ZN39_INTERNAL_8a21f3e7_4_k_cu_84e24c14_31364cuda3std3__45__cpo5beginE
	.align		8
        /*0020*/ 	.dword	_ZN39_INTERNAL_8a21f3e7_4_k_cu_84e24c14_31364cuda3std3__45__cpo3endE
	.align		8
        /*0028*/ 	.dword	_ZN39_INTERNAL_8a21f3e7_4_k_cu_84e24c14_31364cuda3std3__45__cpo6cbeginE
	.align		8
        /*0030*/ 	.dword	_ZN39_INTERNAL_8a21f3e7_4_k_cu_84e24c14_31364cuda3std3__45__cpo4cendE
	.align		8
        /*0038*/ 	.dword	_ZN39_INTERNAL_8a21f3e7_4_k_cu_84e24c14_31364cuda3std3__441_GLOBAL__N__8a21f3e7_4_k_cu_84e24c14_31366ignoreE
	.align		8
        /*0040*/ 	.dword	_ZN39_INTERNAL_8a21f3e7_4_k_cu_84e24c14_31364cuda3std3__419piecewise_constructE
	.align		8
        /*0048*/ 	.dword	_ZN39_INTERNAL_8a21f3e7_4_k_cu_84e24c14_31364cuda3std3__48in_placeE
	.align		8
        /*0050*/ 	.dword	_ZN39_INTERNAL_8a21f3e7_4_k_cu_84e24c14_31364cuda3std6ranges3__45__cpo4swapE
	.align		8
        /*0058*/ 	.dword	_ZN39_INTERNAL_8a21f3e7_4_k_cu_84e24c14_31364cuda3std6ranges3__45__cpo9iter_moveE
	.align		8
        /*0060*/ 	.dword	_ZN39_INTERNAL_8a21f3e7_4_k_cu_84e24c14_31364cute7productE
	.align		8
        /*0068*/ 	.dword	_ZN39_INTERNAL_8a21f3e7_4_k_cu_84e24c14_31364cute1_E
	.align		8
        /*0070*/ 	.dword	$str$25
	.align		8
        /*0078*/ 	.dword	$str$26
	.align		8
        /*0080*/ 	.dword	$str$27
	.align		8
        /*0088*/ 	.dword	$str$28


//--------------------- .text._ZN7cutlass13device_kernelINS_4gemm6kernel13GemmUniversalIN4cute5tupleIJiiiiEEENS1_10collective13CollectiveMmaINS1_35MainloopSm100TmaUmmaWarpSpecializedILi17ELi2ELi4ENS5_IJNS4_1CILi1EEESB_SB_EEEEENS5_IJNSA_ILi128EEENSA_ILi64EEESF_EEENS_12float_e4m3_tENS5_IJlSB_lEEESH_SI_NS4_8TiledMMAINS4_8MMA_AtomIJNS4_10MMA_TraitsINS4_19SM100_MMA_F8F6F4_SSEJSH_SH_fSE_SF_NS4_17integral_constantINS4_4UMMA5MajorELSP_0EEESQ_NSN_INSO_7ScaleInELSR_0EEESS_EEEEEENS4_6LayoutISC_NS5_IJNSA_ILi0EEESW_SW_EEEEENS5_IJNS4_10UnderscoreESZ_SZ_EEEEENS4_13SM90_TMA_LOADENS4_14ComposedLayoutINS4_7SwizzleILi2ELi4ELi3EEENS4_18smem_ptr_flag_bitsILi8EEENSV_INS5_IJNSA_ILi8EEESF_EEENS5_IJSF_SB_EEEEEEEvNS4_8identityES12_S1C_vS1D_EENS_8epilogue10collective18CollectiveEpilogueINS1F_23Sm100TmaWarpSpecializedILi1ELi1ELi64ELb0ELb0EEEJSG_NS5_IJNSV_ISE_SB_EENSV_ISF_SB_EEEEESH_SI_SH_SI_NS1F_6fusion15FusionCallbacksIS1J_NS1N_17LinearCombinationISH_fSH_fLNS_15FloatRoundStyleE2EEESG_S1M_JEEENS4_5SM1004TMEM4LOAD26SM100_TMEM_LOAD_32dp32b64xES12_S1C_NS4_39AutoVectorizingCopyWithAssumedAlignmentILi128EEENS4_14SM90_TMA_STOREES1C_S1Y_S1Y_EEEvvEEEEvNT_6ParamsE --------------------------
	.section	.text._ZN7cutlass13device_kernelINS_4gemm6kernel13GemmUniversalIN4cute5tupleIJiiiiEEENS1_10collective13CollectiveMmaINS1_35MainloopSm100TmaUmmaWarpSpecializedILi17ELi2ELi4ENS5_IJNS4_1CILi1EEESB_SB_EEEEENS5_IJNSA_ILi128EEENSA_ILi64EEESF_EEENS_12float_e4m3_tENS5_IJlSB_lEEESH_SI_NS4_8TiledMMAINS4_8MMA_AtomIJNS4_10MMA_TraitsINS4_19SM100_MMA_F8F6F4_SSEJSH_SH_fSE_SF_NS4_17integral_constantINS4_4UMMA5MajorELSP_0EEESQ_NSN_INSO_7ScaleInELSR_0EEESS_EEEEEENS4_6LayoutISC_NS5_IJNSA_ILi0EEESW_SW_EEEEENS5_IJNS4_10UnderscoreESZ_SZ_EEEEENS4_13SM90_TMA_LOADENS4_14ComposedLayoutINS4_7SwizzleILi2ELi4ELi3EEENS4_18smem_ptr_flag_bitsILi8EEENSV_INS5_IJNSA_ILi8EEESF_EEENS5_IJSF_SB_EEEEEEEvNS4_8identityES12_S1C_vS1D_EENS_8epilogue10collective18CollectiveEpilogueINS1F_23Sm100TmaWarpSpecializedILi1ELi1ELi64ELb0ELb0EEEJSG_NS5_IJNSV_ISE_SB_EENSV_ISF_SB_EEEEESH_SI_SH_SI_NS1F_6fusion15FusionCallbacksIS1J_NS1N_17LinearCombinationISH_fSH_fLNS_15FloatRoundStyleE2EEESG_S1M_JEEENS4_5SM1004TMEM4LOAD26SM100_TMEM_LOAD_32dp32b64xES12_S1C_NS4_39AutoVectorizingCopyWithAssumedAlignmentILi128EEENS4_14SM90_TMA_STOREES1C_S1Y_S1Y_EEEvvEEEEvNT_6ParamsE,"ax",@progbits
	.align	128
.text._ZN7cutlass13device_kernelINS_4gemm6kernel13GemmUniversalIN4cute5tupleIJiiiiEEENS1_10collective13CollectiveMmaINS1_35MainloopSm100TmaUmmaWarpSpecializedILi17ELi2ELi4ENS5_IJNS4_1CILi1EEESB_SB_EEEEENS5_IJNSA_ILi128EEENSA_ILi64EEESF_EEENS_12float_e4m3_tENS5_IJlSB_lEEESH_SI_NS4_8TiledMMAINS4_8MMA_AtomIJNS4_10MMA_TraitsINS4_19SM100_MMA_F8F6F4_SSEJSH_SH_fSE_SF_NS4_17integral_constantINS4_4UMMA5MajorELSP_0EEESQ_NSN_INSO_7ScaleInELSR_0EEESS_EEEEEENS4_6LayoutISC_NS5_IJNSA_ILi0EEESW_SW_EEEEENS5_IJNS4_10UnderscoreESZ_SZ_EEEEENS4_13SM90_TMA_LOADENS4_14ComposedLayoutINS4_7SwizzleILi2ELi4ELi3EEENS4_18smem_ptr_flag_bitsILi8EEENSV_INS5_IJNSA_ILi8EEESF_EEENS5_IJSF_SB_EEEEEEEvNS4_8identityES12_S1C_vS1D_EENS_8epilogue10collective18CollectiveEpilogueINS1F_23Sm100TmaWarpSpecializedILi1ELi1ELi64ELb0ELb0EEEJSG_NS5_IJNSV_ISE_SB_EENSV_ISF_SB_EEEEESH_SI_SH_SI_NS1F_6fusion15FusionCallbacksIS1J_NS1N_17LinearCombinationISH_fSH_fLNS_15FloatRoundStyleE2EEESG_S1M_JEEENS4_5SM1004TMEM4LOAD26SM100_TMEM_LOAD_32dp32b64xES12_S1C_NS4_39AutoVectorizingCopyWithAssumedAlignmentILi128EEENS4_14SM90_TMA_STOREES1C_S1Y_S1Y_EEEvvEEEEvNT_6ParamsE:
        .type           _ZN7cutlass13device_kernelINS_4gemm6kernel13GemmUniversalIN4cute5tupleIJiiiiEEENS1_10collective13CollectiveMmaINS1_35MainloopSm100TmaUmmaWarpSpecializedILi17ELi2ELi4ENS5_IJNS4_1CILi1EEESB_SB_EEEEENS5_IJNSA_ILi128EEENSA_ILi64EEESF_EEENS_12float_e4m3_tENS5_IJlSB_lEEESH_SI_NS4_8TiledMMAINS4_8MMA_AtomIJNS4_10MMA_TraitsINS4_19SM100_MMA_F8F6F4_SSEJSH_SH_fSE_SF_NS4_17integral_constantINS4_4UMMA5MajorELSP_0EEESQ_NSN_INSO_7ScaleInELSR_0EEESS_EEEEEENS4_6LayoutISC_NS5_IJNSA_ILi0EEESW_SW_EEEEENS5_IJNS4_10UnderscoreESZ_SZ_EEEEENS4_13SM90_TMA_LOADENS4_14ComposedLayoutINS4_7SwizzleILi2ELi4ELi3EEENS4_18smem_ptr_flag_bitsILi8EEENSV_INS5_IJNSA_ILi8EEESF_EEENS5_IJSF_SB_EEEEEEEvNS4_8identityES12_S1C_vS1D_EENS_8epilogue10collective18CollectiveEpilogueINS1F_23Sm100TmaWarpSpecializedILi1ELi1ELi64ELb0ELb0EEEJSG_NS5_IJNSV_ISE_SB_EENSV_ISF_SB_EEEEESH_SI_SH_SI_NS1F_6fusion15FusionCallbacksIS1J_NS1N_17LinearCombinationISH_fSH_fLNS_15FloatRoundStyleE2EEESG_S1M_JEEENS4_5SM1004TMEM4LOAD26SM100_TMEM_LOAD_32dp32b64xES12_S1C_NS4_39AutoVectorizingCopyWithAssumedAlignmentILi128EEENS4_14SM90_TMA_STOREES1C_S1Y_S1Y_EEEvvEEEEvNT_6ParamsE,@function
        .size           _ZN7cutlass13device_kernelINS_4gemm6kernel13GemmUniversalIN4cute5tupleIJiiiiEEENS1_10collective13CollectiveMmaINS1_35MainloopSm100TmaUmmaWarpSpecializedILi17ELi2ELi4ENS5_IJNS4_1CILi1EEESB_SB_EEEEENS5_IJNSA_ILi128EEENSA_ILi64EEESF_EEENS_12float_e4m3_tENS5_IJlSB_lEEESH_SI_NS4_8TiledMMAINS4_8MMA_AtomIJNS4_10MMA_TraitsINS4_19SM100_MMA_F8F6F4_SSEJSH_SH_fSE_SF_NS4_17integral_constantINS4_4UMMA5MajorELSP_0EEESQ_NSN_INSO_7ScaleInELSR_0EEESS_EEEEEENS4_6LayoutISC_NS5_IJNSA_ILi0EEESW_SW_EEEEENS5_IJNS4_10UnderscoreESZ_SZ_EEEEENS4_13SM90_TMA_LOADENS4_14ComposedLayoutINS4_7SwizzleILi2ELi4ELi3EEENS4_18smem_ptr_flag_bitsILi8EEENSV_INS5_IJNSA_ILi8EEESF_EEENS5_IJSF_SB_EEEEEEEvNS4_8identityES12_S1C_vS1D_EENS_8epilogue10collective18CollectiveEpilogueINS1F_23Sm100TmaWarpSpecializedILi1ELi1ELi64ELb0ELb0EEEJSG_NS5_IJNSV_ISE_SB_EENSV_ISF_SB_EEEEESH_SI_SH_SI_NS1F_6fusion15FusionCallbacksIS1J_NS1N_17LinearCombinationISH_fSH_fLNS_15FloatRoundStyleE2EEESG_S1M_JEEENS4_5SM1004TMEM4LOAD26SM100_TMEM_LOAD_32dp32b64xES12_S1C_NS4_39AutoVectorizingCopyWithAssumedAlignmentILi128EEENS4_14SM90_TMA_STOREES1C_S1Y_S1Y_EEEvvEEEEvNT_6ParamsE,(.L_x_168 - _ZN7cutlass13device_kernelINS_4gemm6kernel13GemmUniversalIN4cute5tupleIJiiiiEEENS1_10collective13CollectiveMmaINS1_35MainloopSm100TmaUmmaWarpSpecializedILi17ELi2ELi4ENS5_IJNS4_1CILi1EEESB_SB_EEEEENS5_IJNSA_ILi128EEENSA_ILi64EEESF_EEENS_12float_e4m3_tENS5_IJlSB_lEEESH_SI_NS4_8TiledMMAINS4_8MMA_AtomIJNS4_10MMA_TraitsINS4_19SM100_MMA_F8F6F4_SSEJSH_SH_fSE_SF_NS4_17integral_constantINS4_4UMMA5MajorELSP_0EEESQ_NSN_INSO_7ScaleInELSR_0EEESS_EEEEEENS4_6LayoutISC_NS5_IJNSA_ILi0EEESW_SW_EEEEENS5_IJNS4_10UnderscoreESZ_SZ_EEEEENS4_13SM90_TMA_LOADENS4_14ComposedLayoutINS4_7SwizzleILi2ELi4ELi3EEENS4_18smem_ptr_flag_bitsILi8EEENSV_INS5_IJNSA_ILi8EEESF_EEENS5_IJSF_SB_EEEEEEEvNS4_8identityES12_S1C_vS1D_EENS_8epilogue10collective18CollectiveEpilogueINS1F_23Sm100TmaWarpSpecializedILi1ELi1ELi64ELb0ELb0EEEJSG_NS5_IJNSV_ISE_SB_EENSV_ISF_SB_EEEEESH_SI_SH_SI_NS1F_6fusion15FusionCallbacksIS1J_NS1N_17LinearCombinationISH_fSH_fLNS_15FloatRoundStyleE2EEESG_S1M_JEEENS4_5SM1004TMEM4LOAD26SM100_TMEM_LOAD_32dp32b64xES12_S1C_NS4_39AutoVectorizingCopyWithAssumedAlignmentILi128EEENS4_14SM90_TMA_STOREES1C_S1Y_S1Y_EEEvvEEEEvNT_6ParamsE)
        .other          _ZN7cutlass13device_kernelINS_4gemm6kernel13GemmUniversalIN4cute5tupleIJiiiiEEENS1_10collective13CollectiveMmaINS1_35MainloopSm100TmaUmmaWarpSpecializedILi17ELi2ELi4ENS5_IJNS4_1CILi1EEESB_SB_EEEEENS5_IJNSA_ILi128EEENSA_ILi64EEESF_EEENS_12float_e4m3_tENS5_IJlSB_lEEESH_SI_NS4_8TiledMMAINS4_8MMA_AtomIJNS4_10MMA_TraitsINS4_19SM100_MMA_F8F6F4_SSEJSH_SH_fSE_SF_NS4_17integral_constantINS4_4UMMA5MajorELSP_0EEESQ_NSN_INSO_7ScaleInELSR_0EEESS_EEEEEENS4_6LayoutISC_NS5_IJNSA_ILi0EEESW_SW_EEEEENS5_IJNS4_10UnderscoreESZ_SZ_EEEEENS4_13SM90_TMA_LOADENS4_14ComposedLayoutINS4_7SwizzleILi2ELi4ELi3EEENS4_18smem_ptr_flag_bitsILi8EEENSV_INS5_IJNSA_ILi8EEESF_EEENS5_IJSF_SB_EEEEEEEvNS4_8identityES12_S1C_vS1D_EENS_8epilogue10collective18CollectiveEpilogueINS1F_23Sm100TmaWarpSpecializedILi1ELi1ELi64ELb0ELb0EEEJSG_NS5_IJNSV_ISE_SB_EENSV_ISF_SB_EEEEESH_SI_SH_SI_NS1F_6fusion15FusionCallbacksIS1J_NS1N_17LinearCombinationISH_fSH_fLNS_15FloatRoundStyleE2EEESG_S1M_JEEENS4_5SM1004TMEM4LOAD26SM100_TMEM_LOAD_32dp32b64xES12_S1C_NS4_39AutoVectorizingCopyWithAssumedAlignmentILi128EEENS4_14SM90_TMA_STOREES1C_S1Y_S1Y_EEEvvEEEEvNT_6ParamsE,@"STO_CUDA_ENTRY STV_DEFAULT"
_ZN7cutlass13device_kernelINS_4gemm6kernel13GemmUniversalIN4cute5tupleIJiiiiEEENS1_10collective13CollectiveMmaINS1_35MainloopSm100TmaUmmaWarpSpecializedILi17ELi2ELi4ENS5_IJNS4_1CILi1EEESB_SB_EEEEENS5_IJNSA_ILi128EEENSA_ILi64EEESF_EEENS_12float_e4m3_tENS5_IJlSB_lEEESH_SI_NS4_8TiledMMAINS4_8MMA_AtomIJNS4_10MMA_TraitsINS4_19SM100_MMA_F8F6F4_SSEJSH_SH_fSE_SF_NS4_17integral_constantINS4_4UMMA5MajorELSP_0EEESQ_NSN_INSO_7ScaleInELSR_0EEESS_EEEEEENS4_6LayoutISC_NS5_IJNSA_ILi0EEESW_SW_EEEEENS5_IJNS4_10UnderscoreESZ_SZ_EEEEENS4_13SM90_TMA_LOADENS4_14ComposedLayoutINS4_7SwizzleILi2ELi4ELi3EEENS4_18smem_ptr_flag_bitsILi8EEENSV_INS5_IJNSA_ILi8EEESF_EEENS5_IJSF_SB_EEEEEEEvNS4_8identityES12_S1C_vS1D_EENS_8epilogue10collective18CollectiveEpilogueINS1F_23Sm100TmaWarpSpecializedILi1ELi1ELi64ELb0ELb0EEEJSG_NS5_IJNSV_ISE_SB_EENSV_ISF_SB_EEEEESH_SI_SH_SI_NS1F_6fusion15FusionCallbacksIS1J_NS1N_17LinearCombinationISH_fSH_fLNS_15FloatRoundStyleE2EEESG_S1M_JEEENS4_5SM1004TMEM4LOAD26SM100_TMEM_LOAD_32dp32b64xES12_S1C_NS4_39AutoVectorizingCopyWithAssumedAlignmentILi128EEENS4_14SM90_TMA_STOREES1C_S1Y_S1Y_EEEvvEEEEvNT_6ParamsE:
[----:B------:R-:W1:Y:S01]  /*0000*/  LDC R1, c[0x0][0x37c] ;  /* 0x0000df00ff017b82 */ /* 0x000e620000000800 */
[----:B------:R-:W2:Y:S01]  /*0010*/  S2R R166, SR_TID.X ;  /* 0x0000000000a67919 */ /* 0x000ea20000002100 */
[----:B------:R-:W3:Y:S01]  /*0020*/  LDCU.64 UR4, c[0x0][0x890] ;  /* 0x00011200ff0477ac */ /* 0x000ee20008000a00 */
[----:B------:R-:W-:Y:S02]  /*0030*/  PRMT R164, RZ, 0x7610, R164 ;  /* 0x00007610ffa47816 */ /* 0x000fe400000000a4 */
[----:B------:R-:W-:Y:S01]  /*0040*/  ELECT P5, URZ, PT ;  /* 0x0000000000ff782f */ /* 0x000fe200038a0000 */
[----:B------:R-:W4:Y:S01]  /*0050*/  LDCU.64 UR40, c[0x0][0x358] ;  /* 0x00006b00ff2877ac */ /* 0x000f220008000a00 */
[----:B---3--:R-:W-:-:S04]  /*0060*/  UISETP.NE.U32.AND UP0, UPT, UR4, URZ, UPT ;  /* 0x000000ff0400728c */ /* 0x008fc8000bf05070 */
[----:B------:R-:W-:Y:S01]  /*0070*/  UISETP.NE.AND.EX UP0, UPT, UR5, URZ, UPT, UP0 ;  /* 0x000000ff0500728c */ /* 0x000fe2000bf05300 */
[----:B--2---:R-:W-:-:S05]  /*0080*/  SHF.R.U32.HI R169, RZ, 0x5, R166 ;  /* 0x00000005ffa97819 */ /* 0x004fca00000116a6 */
[----:B------:R-:W2:Y:S02]  /*0090*/  SHFL.IDX PT, R0, R169, RZ, 0x1f ;  /* 0x00001fffa9007589 */ /* 0x000ea400000e0000 */
[----:B--2---:R-:W-:Y:S01]  /*00a0*/  R2UR UR8, R0 ;  /* 0x00000000000872ca */ /* 0x004fe200000e0000 */
[----:B-1--4-:R-:W-:-:S14]  /*00b0*/  BRA.U UP0, `(.L_x_0) ;  /* 0x00000001002c7547 */ /* 0x012fdc000b800000 */
[----:B------:R-:W1:Y:S02]  /*00c0*/  LDCU.64 UR6, c[0x0][0x888] ;  /* 0x00011100ff0677ac */ /* 0x000e640008000a00 */
[----:B-1----:R-:W-:-:S04]  /*00d0*/  UISETP.NE.U32.AND UP0, UPT, UR6, URZ, UPT ;  /* 0x000000ff0600728c */ /* 0x002fc8000bf05070 */
[----:B------:R-:W-:-:S09]  /*00e0*/  UISETP.NE.AND.EX UP0, UPT, UR7, URZ, UPT, UP0 ;  /* 0x000000ff0700728c */ /* 0x000fd2000bf05300 */
[----:B------:R-:W-:Y:S05]  /*00f0*/  BRA.U !UP0, `(.L_x_1) ;  /* 0x0000000108107547 */ /* 0x000fea000b800000 */
[----:B------:R-:W1:Y:S02]  /*0100*/  LDC.64 R2, c[0x0][0x888] ;  /* 0x00022200ff027b82 */ /* 0x000e640000000a00 */
[----:B-1----:R1:W5:Y:S01]  /*0110*/  LDG.E R81, desc[UR40][R2.64] ;  /* 0x0000002802517981 */ /* 0x002362000c1e1900 */
[----:B------:R-:W-:Y:S01]  /*0120*/  HFMA2 R164, -RZ, RZ, 0, 5.9604644775390625e-08 ;  /* 0x00000001ffa47431 */ /* 0x000fe200000001ff */
[----:B------:R-:W-:Y:S05]  /*0130*/  BRA `(.L_x_0) ;  /* 0x00000000000c7947 */ /* 0x000fea0003800000 */
.L_x_1:
[----:B------:R-:W1:Y:S01]  /*0140*/  LDCU UR6, c[0x0][0x880] ;  /* 0x00011000ff0677ac */ /* 0x000e620008000800 */
[----:B------:R-:W-:Y:S01]  /*0150*/  HFMA2 R164, -RZ, RZ, 0, 5.9604644775390625e-08 ;  /* 0x00000001ffa47431 */ /* 0x000fe200000001ff */
[----:B-1----:R-:W-:-:S07]  /*0160*/  MOV R81, UR6 ;  /* 0x0000000600517c02 */ /* 0x002fce0008000f00 */
.L_x_0:
[----:B------:R-:W2:Y:S02]  /*0170*/  LDCU.64 UR6, c[0x0][0x8b0] ;  /* 0x00011600ff0677ac */ /* 0x000ea40008000a00 */
[----:B--2---:R-:W-:-:S04]  /*0180*/  UISETP.NE.U32.AND UP0, UPT, UR6, URZ, UPT ;  /* 0x000000ff0600728c */ /* 0x004fc8000bf05070 */
[----:B------:R-:W-:-:S09]  /*0190*/  UISETP.NE.AND.EX UP0, UPT, UR7, URZ, UPT, UP0 ;  /* 0x000000ff0700728c */ /* 0x000fd2000bf05300 */
[----:B------:R-:W-:Y:S05]  /*01a0*/  BRA.U UP0, `(.L_x_2) ;  /* 0x0000000100247547 */ /* 0x000fea000b800000 */
[----:B------:R-:W2:Y:S02]  /*01b0*/  LDCU.64 UR6, c[0x0][0x8a8] ;  /* 0x00011500ff0677ac */ /* 0x000ea40008000a00 */
[----:B--2---:R-:W-:-:S04]  /*01c0*/  UISETP.NE.U32.AND UP0, UPT, UR6, URZ, UPT ;  /* 0x000000ff0600728c */ /* 0x004fc8000bf05070 */
[----:B------:R-:W-:-:S09]  /*01d0*/  UISETP.NE.AND.EX UP0, UPT, UR7, URZ, UPT, UP0 ;  /* 0x000000ff0700728c */ /* 0x000fd2000bf05300 */
[----:B------:R-:W-:Y:S05]  /*01e0*/  BRA.U !UP0, `(.L_x_3) ;  /* 0x00000001080c7547 */ /* 0x000fea000b800000 */
[----:B------:R-:W2:Y:S02]  /*01f0*/  LDC.64 R78, c[0x0][0x8a8] ;  /* 0x00022a00ff4e7b82 */ /* 0x000ea40000000a00 */
[----:B--2---:R2:W5:Y:S01]  /*0200*/  LDG.E R78, desc[UR40][R78.64] ;  /* 0x000000284e4e7981 */ /* 0x004562000c1e1900 */
[----:B------:R-:W-:Y:S05]  /*0210*/  BRA `(.L_x_2) ;  /* 0x0000000000087947 */ /* 0x000fea0003800000 */
.L_x_3:
[----:B------:R-:W2:Y:S02]  /*0220*/  LDCU UR6, c[0x0][0x8a0] ;  /* 0x00011400ff0677ac */ /* 0x000ea40008000800 */
[----:B--2---:R-:W-:Y:S02]  /*0230*/  MOV R78, UR6 ;  /* 0x00000006004e7c02 */ /* 0x004fe40008000f00 */
.L_x_2:
[----:B------:R-:W-:Y:S01]  /*0240*/  IMAD.U32 R0, RZ, RZ, UR8 ;  /* 0x00000008ff007e24 */ /* 0x000fe2000f8e00ff */
[----:B------:R-:W-:Y:S04]  /*0250*/  BSSY.RECONVERGENT B0, `(.L_x_4) ;  /* 0x000000c000007945 */ /* 0x000fe80003800200 */
[C---:B------:R-:W-:Y:S02]  /*0260*/  ISETP.NE.OR P1, PT, R0.reuse, 0x1, !P5 ;  /* 0x000000010000780c */ /* 0x040fe40006f25670 */
[----:B------:R-:W-:-:S11]  /*0270*/  ISETP.NE.OR P0, PT, R0, 0x3, !P5 ;  /* 0x000000030000780c */ /* 0x000fd60006f05670 */
[----:B------:R-:W-:Y:S05]  /*0280*/  @P1 BRA `(.L_x_5) ;  /* 0x0000000000201947 */ /* 0x000fea0003800000 */
[----:B------:R-:W3:Y:S02]  /*0290*/  LDCU.64 UR6, c[0x0][0x348] ;  /* 0x00006900ff0677ac */ /* 0x000ee40008000a00 */
[----:B---3--:R-:W-:Y:S02]  /*02a0*/  UIADD3 UR10, UP1, UPT, UR6, 0x80, URZ ;  /* 0x00000080060a7890 */ /* 0x008fe4000ff3e0ff */
[----:B------:R-:W-:Y:S02]  /*02b0*/  UIADD3 UR6, UP0, UPT, UR6, 0x180, URZ ;  /* 0x0000018006067890 */ /* 0x000fe4000ff1e0ff */
[----:B------:R-:W-:Y:S02]  /*02c0*/  UIADD3.X UR11, UPT, UPT, URZ, UR7, URZ, UP1, !UPT ;  /* 0x00000007ff0b7290 */ /* 0x000fe40008ffe4ff */
[----:B------:R-:W-:-:S07]  /*02d0*/  UIADD3.X UR7, UPT, UPT, URZ, UR7, URZ, UP0, !UPT ;  /* 0x00000007ff077290 */ /* 0x000fce00087fe4ff */
[----:B------:R3:W-:Y:S02]  /*02e0*/  UTMACCTL.PF [UR10] ;  /* 0x000000000a0079b9 */ /* 0x0007e40008040000 */
[----:B------:R3:W-:Y:S02]  /*02f0*/  UTMACCTL.PF [UR6] ;  /* 0x00000000060079b9 */ /* 0x0007e40008040000 */
[----:B---3--:R-:W-:Y:S01]  /*0300*/  NOP ;  /* 0x0000000000007918 */ /* 0x008fe20000000000 */
.L_x_5:
[----:B------:R-:W-:Y:S05]  /*0310*/  BSYNC.RECONVERGENT B0 ;  /* 0x0000000000007941 */ /* 0x000fea0003800200 */
.L_x_4:
[----:B------:R-:W-:Y:S04]  /*0320*/  BSSY.RECONVERGENT B0, `(.L_x_6) ;  /* 0x000000a000007945 */ /* 0x000fe80003800200 */
        /* <DEDUP_REMOVED lines=9> */
.L_x_7:
[----:B------:R-:W-:Y:S05]  /*03c0*/  BSYNC.RECONVERGENT B0 ;  /* 0x0000000000007941 */ /* 0x000fea0003800200 */
.L_x_6:
[----:B------:R-:W3:Y:S01]  /*03d0*/  LDCU.64 UR6, c[0x0][0x888] ;  /* 0x00011100ff0677ac */ /* 0x000ee20008000a00 */
[----:B------:R-:W-:Y:S02]  /*03e0*/  UISETP.EQ.U32.AND UP1, UPT, UR4, URZ, UPT ;  /* 0x000000ff0400728c */ /* 0x000fe4000bf22070 */
[----:B------:R-:W-:Y:S02]  /*03f0*/  UPLOP3.LUT UP2, UPT, UPT, UPT, UPT, 0x80, 0x8 ;  /* 0x000000000008789c */ /* 0x000fe40003f4f070 */
[----:B---3--:R-:W-:-:S04]  /*0400*/  UISETP.NE.U32.AND UP0, UPT, UR6, URZ, UPT ;  /* 0x000000ff0600728c */ /* 0x008fc8000bf05070 */
[----:B------:R-:W-:-:S04]  /*0410*/  UISETP.NE.AND.EX UP0, UPT, UR7, URZ, UPT, UP0 ;  /* 0x000000ff0700728c */ /* 0x000fc8000bf05300 */
[----:B------:R-:W-:-:S04]  /*0420*/  UISETP.EQ.OR.EX UP3, UPT, UR5, URZ, !UP0, UP1 ;  /* 0x000000ff0500728c */ /* 0x000fc8000c762710 */
[----:B------:R-:W-:-:S05]  /*0430*/  UP2UR UR44, UPR, URZ, 0x8 ;  /* 0x00000008ff2c7883 */ /* 0x000fca0008000000 */
[----:B------:R-:W-:Y:S07]  /*0440*/  BRA.U !UP3, `(.L_x_8) ;  /* 0x000000010b207547 */ /* 0x000fee000b800000 */
[----:B------:R-:W-:Y:S01]  /*0450*/  UISETP.NE.U32.AND UP2, UPT, UR4, URZ, UPT ;  /* 0x000000ff0400728c */ /* 0x000fe2000bf45070 */
[----:B-----5:R-:W-:Y:S01]  /*0460*/  FSETP.NEU.AND P0, PT, R81, RZ, PT ;  /* 0x000000ff5100720b */ /* 0x020fe20003f0d000 */
[----:B------:R-:W-:Y:S02]  /*0470*/  USEL UR4, URZ, 0xffffffff, UP0 ;  /* 0xffffffffff047887 */ /* 0x000fe40008000000 */
[----:B------:R-:W-:-:S10]  /*0480*/  UISETP.NE.AND.EX UP2, UPT, UR5, URZ, UPT, UP2 ;  /* 0x000000ff0500728c */ /* 0x000fd4000bf45320 */
[----:B------:R-:W-:Y:S01]  /*0490*/  VOTEU.ANY UP1, P0 ;  /* 0x0000000000ff7886 */ /* 0x000fe20000020100 */
[----:B------:R-:W-:-:S04]  /*04a0*/  @!UP2 USEL UR4, URZ, 0xffffffff, UP1 ;  /* 0xffffffffff04a887 */ /* 0x000fc80008800000 */
[----:B------:R-:W-:-:S04]  /*04b0*/  ULOP3.LUT UR4, UR4, 0x1, URZ, 0xc0, !UPT ;  /* 0x0000000104047892 */ /* 0x000fc8000f8ec0ff */
[----:B------:R-:W-:-:S11]  /*04c0*/  UISETP.NE.U32.AND UP2, UPT, UR4, 0x1, UPT ;  /* 0x000000010400788c */ /* 0x000fd6000bf45070 */
.L_x_8:
[----:B-1----:R-:W1:Y:S01]  /*04d0*/  SHFL.IDX PT, R2, R169, RZ, 0x1f ;  /* 0x00001fffa9027589 */ /* 0x002e6200000e0000 */
[----:B------:R-:W-:-:S04]  /*04e0*/  UISETP.NE.AND UP1, UPT, UR8, 0x2, UPT ;  /* 0x000000020800788c */ /* 0x000fc8000bf25270 */
[----:B------:R-:W-:Y:S01]  /*04f0*/  USEL UR13, URZ, 0x1, UP1 ;  /* 0x00000001ff0d7887 */ /* 0x000fe20008800000 */
[----:B-1----:R-:W-:-:S13]  /*0500*/  ISETP.NE.AND P0, PT, R2, RZ, PT ;  /* 0x000000ff0200720c */ /* 0x002fda0003f05270 */
[----:B------:R-:W-:Y:S05]  /*0510*/  @P0 BRA `(.L_x_9) ;  /* 0x0000000000bc0947 */ /* 0x000fea0003800000 */
[----:B------:R-:W-:Y:S01]  /*0520*/  ELECT P0, URZ, PT ;  /* 0x0000000000ff782f */ /* 0x000fe20003800000 */
[----:B------:R-:W-:-:S12]  /*0530*/  BSSY.RECONVERGENT B0, `(.L_x_9) ;  /* 0x000002d000007945 */ /* 0x000fd80003800200 */
[----:B------:R-:W-:Y:S05]  /*0540*/  @!P0 BRA `(.L_x_10) ;  /* 0x0000000000ac8947 */ /* 0x000fea0003800000 */
[----:B------:R-:W1:Y:S01]  /*0550*/  S2UR UR5, SR_CgaCtaId ;  /* 0x00000000000579c3 */ /* 0x000e620000008800 */
[----:B------:R-:W-:Y:S01]  /*0560*/  UMOV UR6, 0x400 ;  /* 0x0000040000067882 */ /* 0x000fe20000000000 */
[----:B------:R-:W-:Y:S01]  /*0570*/  UMOV UR4, 0x1 ;  /* 0x0000000100047882 */ /* 0x000fe20000000000 */
[----:B-1----:R-:W-:Y:S02]  /*0580*/  ULEA UR5, UR5, UR6, 0x18 ;  /* 0x0000000605057291 */ /* 0x002fe4000f8ec0ff */
[----:B------:R-:W-:-:S04]  /*0590*/  UIADD3 UR6, UPT, UPT, -UR4, 0x100000, URZ ;  /* 0x0010000004067890 */ /* 0x000fc8000fffe1ff */
[----:B------:R-:W-:Y:S02]  /*05a0*/  USHF.L.U32 UR7, UR6, 0xb, URZ ;  /* 0x0000000b06077899 */ /* 0x000fe400080006ff */
[----:B------:R-:W-:Y:S01]  /*05b0*/  USHF.L.U32 UR6, UR6, 0x1, URZ ;  /* 0x0000000106067899 */ /* 0x000fe200080006ff */
[----:B------:R-:W1:Y:S11]  /*05c0*/  FENCE.VIEW.ASYNC.S ;  /* 0x00000000000073c6 */ /* 0x000e760000000000 */
[----:B-1----:R1:W3:Y:S01]  /*05d0*/  SYNCS.EXCH.64 URZ, [UR5], UR6 ;  /* 0x0000000605ff75b2 */ /* 0x0022e20008000100 */
[----:B------:R1:W4:Y:S01]  /*05e0*/  SYNCS.EXCH.64 URZ, [UR5+0x88], UR6 ;  /* 0x0000880605ff75b2 */ /* 0x0003220008000100 */
[----:B------:R1:W1:Y:S01]  /*05f0*/  SYNCS.EXCH.64 URZ, [UR5+0x8], UR6 ;  /* 0x0000080605ff75b2 */ /* 0x0002620008000100 */
        /* <DEDUP_REMOVED lines=31> */
[----:B---34-:R-:W-:Y:S01]  /*07f0*/  NOP ;  /* 0x0000000000007918 */ /* 0x018fe20000000000 */
.L_x_10:
[----:B-1----:R-:W-:Y:S05]  /*0800*/  BSYNC.RECONVERGENT B0 ;  /* 0x0000000000007941 */ /* 0x002fea0003800200 */
.L_x_9:
[----:B------:R-:W1:Y:S01]  /*0810*/  SHFL.IDX PT, R2, R169, RZ, 0x1f ;  /* 0x00001fffa9027589 */ /* 0x000e6200000e0000 */
[----:B------:R-:W-:Y:S01]  /*0820*/  NOP ;  /* 0x0000000000007918 */ /* 0x000fe20000000000 */
[----:B-1----:R-:W-:-:S13]  /*0830*/  ISETP.NE.AND P0, PT, R2, 0x1, PT ;  /* 0x000000010200780c */ /* 0x002fda0003f05270 */
[----:B------:R-:W-:Y:S05]  /*0840*/  @P0 BRA `(.L_x_11) ;  /* 0x0000000000400947 */ /* 0x000fea0003800000 */
[----:B------:R-:W1:Y:S01]  /*0850*/  S2UR UR6, SR_CgaCtaId ;  /* 0x00000000000679c3 */ /* 0x000e620000008800 */
[----:B------:R-:W-:Y:S01]  /*0860*/  UMOV UR7, 0x400 ;  /* 0x0000040000077882 */ /* 0x000fe20000000000 */
[----:B------:R-:W-:Y:S01]  /*0870*/  UMOV UR5, 0x20 ;  /* 0x0000002000057882 */ /* 0x000fe20000000000 */
[----:B------:R-:W-:Y:S01]  /*0880*/  UMOV UR4, 0x80 ;  /* 0x0000008000047882 */ /* 0x000fe20000000000 */
[----:B------:R-:W-:-:S04]  /*0890*/  UIADD3 UR10, UPT, UPT, -UR5, 0x100000, URZ ;  /* 0x00100000050a7890 */ /* 0x000fc8000fffe1ff */
[----:B------:R-:W-:Y:S02]  /*08a0*/  USHF.L.U32 UR11, UR10, 0xb, URZ ;  /* 0x0000000b0a0b7899 */ /* 0x000fe400080006ff */
[----:B------:R-:W-:Y:S02]  /*08b0*/  USHF.L.U32 UR10, UR10, 0x1, URZ ;  /* 0x000000010a0a7899 */ /* 0x000fe400080006ff */
[----:B------:R-:W-:-:S04]  /*08c0*/  UIADD3 UR4, UPT, UPT, -UR4, 0x100000, URZ ;  /* 0x0010000004047890 */ /* 0x000fc8000fffe1ff */
[----:B------:R-:W-:Y:S02]  /*08d0*/  USHF.L.U32 UR5, UR4, 0xb, URZ ;  /* 0x0000000b04057899 */ /* 0x000fe400080006ff */
[----:B------:R-:W-:Y:S01]  /*08e0*/  USHF.L.U32 UR4, UR4, 0x1, URZ ;  /* 0x0000000104047899 */ /* 0x000fe200080006ff */
[----:B------:R-:W-:Y:S01]  /*08f0*/  ELECT P0, URZ, PT ;  /* 0x0000000000ff782f */ /* 0x000fe20003800000 */
[----:B-1----:R-:W-:Y:S01]  /*0900*/  ULEA UR6, UR6, UR7, 0x18 ;  /* 0x0000000706067291 */ /* 0x002fe2000f8ec0ff */
[----:B------:R-:W1:Y:S11]  /*0910*/  FENCE.VIEW.ASYNC.S ;  /* 0x00000000000073c6 */ /* 0x000e760000000000 */
[----:B-1----:R1:W3:Y:S01]  /*0920*/  SYNCS.EXCH.64 URZ, [UR6+0x110], UR10 ;  /* 0x0001100a06ff75b2 */ /* 0x0022e20008000100 */
[----:B------:R1:W4:Y:S01]  /*0930*/  SYNCS.EXCH.64 URZ, [UR6+0x118], UR4 ;  /* 0x0001180406ff75b2 */ /* 0x0003220008000100 */
[----:B------:R-:W-:Y:S01]  /*0940*/  NOP ;  /* 0x0000000000007918 */ /* 0x000fe20000000000 */
.L_x_11:
[----:B------:R-:W2:Y:S01]  /*0950*/  SHFL.IDX PT, R2, R169, RZ, 0x1f ;  /* 0x00001fffa9027589 */ /* 0x000ea200000e0000 */
[----:B------:R-:W-:Y:S01]  /*0960*/  NOP ;  /* 0x0000000000007918 */ /* 0x000fe20000000000 */
[----:B--2---:R-:W-:-:S13]  /*0970*/  ISETP.NE.AND P0, PT, R2, 0x3, PT ;  /* 0x000000030200780c */ /* 0x004fda0003f05270 */
[----:B------:R-:W-:Y:S05]  /*0980*/  @P0 BRA `(.L_x_12) ;  /* 0x0000000000300947 */ /* 0x000fea0003800000 */
[----:B-1----:R-:W1:Y:S01]  /*0990*/  S2UR UR5, SR_CgaCtaId ;  /* 0x00000000000579c3 */ /* 0x002e620000008800 */
[----:B------:R-:W-:Y:S01]  /*09a0*/  UMOV UR6, 0x400 ;  /* 0x0000040000067882 */ /* 0x000fe20000000000 */
[----:B------:R-:W-:Y:S01]  /*09b0*/  UMOV UR4, 0x20 ;  /* 0x0000002000047882 */ /* 0x000fe20000000000 */
[----:B------:R-:W-:Y:S01]  /*09c0*/  ELECT P0, URZ, PT ;  /* 0x0000000000ff782f */ /* 0x000fe20003800000 */
[----:B-1----:R-:W-:Y:S02]  /*09d0*/  ULEA UR5, UR5, UR6, 0x18 ;  /* 0x0000000605057291 */ /* 0x002fe4000f8ec0ff */
[----:B------:R-:W-:-:S04]  /*09e0*/  UIADD3 UR6, UPT, UPT, -UR4, 0x100000, URZ ;  /* 0x0010000004067890 */ /* 0x000fc8000fffe1ff */
[----:B------:R-:W-:Y:S02]  /*09f0*/  USHF.L.U32 UR7, UR6, 0xb, URZ ;  /* 0x0000000b06077899 */ /* 0x000fe400080006ff */
[----:B------:R-:W-:Y:S01]  /*0a00*/  USHF.L.U32 UR6, UR6, 0x1, URZ ;  /* 0x0000000106067899 */ /* 0x000fe200080006ff */
[----:B------:R-:W1:Y:S11]  /*0a10*/  FENCE.VIEW.ASYNC.S ;  /* 0x00000000000073c6 */ /* 0x000e760000000000 */
[----:B-1----:R2:W1:Y:S01]  /*0a20*/  SYNCS.EXCH.64 URZ, [UR5+0x120], UR6 ;  /* 0x0001200605ff75b2 */ /* 0x0024620008000100 */
[----:B------:R2:W1:Y:S02]  /*0a30*/  SYNCS.EXCH.64 URZ, [UR5+0x128], UR6 ;  /* 0x0001280605ff75b2 */ /* 0x0004640008000100 */
[----:B--2---:R-:W-:Y:S01]  /*0a40*/  NOP ;  /* 0x0000000000007918 */ /* 0x004fe20000000000 */
.L_x_12:
[----:B------:R-:W2:Y:S01]  /*0a50*/  SHFL.IDX PT, R2, R169, RZ, 0x1f ;  /* 0x00001fffa9027589 */ /* 0x000ea200000e0000 */
[----:B------:R-:W-:Y:S01]  /*0a60*/  NOP ;  /* 0x0000000000007918 */ /* 0x000fe20000000000 */
[----:B--2---:R-:W-:-:S13]  /*0a70*/  ISETP.NE.AND P0, PT, R2, 0x4, PT ;  /* 0x000000040200780c */ /* 0x004fda0003f05270 */
[----:B------:R-:W-:Y:S05]  /*0a80*/  @P0 BRA `(.L_x_13) ;  /* 0x00000000004c0947 */ /* 0x000fea0003800000 */
[----:B-1----:R-:W1:Y:S01]  /*0a90*/  S2UR UR5, SR_CgaCtaId ;  /* 0x00000000000579c3 */ /* 0x002e620000008800 */
[----:B------:R-:W-:Y:S01]  /*0aa0*/  UMOV UR7, 0x100 ;  /* 0x0000010000077882 */ /* 0x000fe20000000000 */
[----:B------:R-:W-:Y:S01]  /*0ab0*/  UMOV UR6, 0x400 ;  /* 0x0000040000067882 */ /* 0x000fe20000000000 */
[----:B------:R-:W-:Y:S01]  /*0ac0*/  USEL UR7, UR7, 0xe0, UP2 ;  /* 0x000000e007077887 */ /* 0x000fe20009000000 */
[----:B------:R-:W-:Y:S01]  /*0ad0*/  UMOV UR4, 0x1 ;  /* 0x0000000100047882 */ /* 0x000fe20000000000 */
[----:B------:R-:W-:Y:S01]  /*0ae0*/  ELECT P0, URZ, PT ;  /* 0x0000000000ff782f */ /* 0x000fe20003800000 */
[----:B------:R-:W-:-:S04]  /*0af0*/  UIADD3 UR10, UPT, UPT, -UR4, 0x100000, URZ ;  /* 0x00100000040a7890 */ /* 0x000fc8000fffe1ff */
[----:B------:R-:W-:Y:S02]  /*0b00*/  USHF.L.U32 UR11, UR10, 0xb, URZ ;  /* 0x0000000b0a0b7899 */ /* 0x000fe400080006ff */
[----:B------:R-:W-:Y:S02]  /*0b10*/  USHF.L.U32 UR10, UR10, 0x1, URZ ;  /* 0x000000010a0a7899 */ /* 0x000fe400080006ff */
[----:B-1----:R-:W-:Y:S02]  /*0b20*/  ULEA UR5, UR5, UR6, 0x18 ;  /* 0x0000000605057291 */ /* 0x002fe4000f8ec0ff */
[----:B------:R-:W-:-:S04]  /*0b30*/  UIADD3 UR6, UPT, UPT, -UR7, 0x100000, URZ ;  /* 0x0010000007067890 */ /* 0x000fc8000fffe1ff */
[----:B------:R-:W-:Y:S02]  /*0b40*/  USHF.L.U32 UR7, UR6, 0xb, URZ ;  /* 0x0000000b06077899 */ /* 0x000fe400080006ff */
[----:B------:R-:W-:Y:S01]  /*0b50*/  USHF.L.U32 UR6, UR6, 0x1, URZ ;  /* 0x0000000106067899 */ /* 0x000fe200080006ff */
[----:B------:R-:W1:Y:S03]  /*0b60*/  FENCE.VIEW.ASYNC.S ;  /* 0x00000000000073c6 */ /* 0x000e660000000000 */
[----:B-1----:R2:W1:Y:S08]  /*0b70*/  SYNCS.EXCH.64 URZ, [UR5+0x130], UR10 ;  /* 0x0001300a05ff75b2 */ /* 0x0024700008000100 */
[----:B------:R2:W1:Y:S01]  /*0b80*/  SYNCS.EXCH.64 URZ, [UR5+0x140], UR6 ;  /* 0x0001400605ff75b2 */ /* 0x0004620008000100 */
[----:B------:R2:W1:Y:S01]  /*0b90*/  SYNCS.EXCH.64 URZ, [UR5+0x138], UR10 ;  /* 0x0001380a05ff75b2 */ /* 0x0004620008000100 */
[----:B------:R2:W1:Y:S02]  /*0ba0*/  SYNCS.EXCH.64 URZ, [UR5+0x148], UR6 ;  /* 0x0001480605ff75b2 */ /* 0x0004640008000100 */
[----:B--2---:R-:W-:Y:S01]  /*0bb0*/  NOP ;  /* 0x0000000000007918 */ /* 0x004fe20000000000 */
.L_x_13:
[----:B------:R-:W2:Y:S01]  /*0bc0*/  SHFL.IDX PT, R2, R169, RZ, 0x1f ;  /* 0x00001fffa9027589 */ /* 0x000ea200000e0000 */
[----:B------:R-:W-:Y:S01]  /*0bd0*/  NOP ;  /* 0x0000000000007918 */ /* 0x000fe20000000000 */
[----:B--2---:R-:W-:-:S13]  /*0be0*/  ISETP.NE.AND P0, PT, R2, 0x5, PT ;  /* 0x000000050200780c */ /* 0x004fda0003f05270 */
[----:B------:R-:W-:Y:S05]  /*0bf0*/  @P0 BRA `(.L_x_14) ;  /* 0x0000000000580947 */ /* 0x000fea0003800000 */
[----:B-1----:R-:W1:Y:S01]  /*0c00*/  S2UR UR6, SR_CgaCtaId ;  /* 0x00000000000679c3 */ /* 0x002e620000008800 */
        /* <DEDUP_REMOVED lines=12> */
[----:B-1----:R2:W1:Y:S01]  /*0cd0*/  SYNCS.EXCH.64 URZ, [UR6+0x150], UR10 ;  /* 0x0001500a06ff75b2 */ /* 0x0024620008000100 */
[----:B------:R2:W1:Y:S01]  /*0ce0*/  SYNCS.EXCH.64 URZ, [UR6+0x170], UR4 ;  /* 0x0001700406ff75b2 */ /* 0x0004620008000100 */
[----:B------:R2:W1:Y:S01]  /*0cf0*/  SYNCS.EXCH.64 URZ, [UR6+0x158], UR10 ;  /* 0x0001580a06ff75b2 */ /* 0x0004620008000100 */
[----:B------:R2:W1:Y:S01]  /*0d00*/  SYNCS.EXCH.64 URZ, [UR6+0x178], UR4 ;  /* 0x0001780406ff75b2 */ /* 0x0004620008000100 */
[----:B------:R2:W1:Y:S01]  /*0d10*/  SYNCS.EXCH.64 URZ, [UR6+0x160], UR10 ;  /* 0x0001600a06ff75b2 */ /* 0x0004620008000100 */
[----:B------:R2:W1:Y:S01]  /*0d20*/  SYNCS.EXCH.64 URZ, [UR6+0x180], UR4 ;  /* 0x0001800406ff75b2 */ /* 0x0004620008000100 */
[----:B------:R2:W1:Y:S01]  /*0d30*/  SYNCS.EXCH.64 URZ, [UR6+0x168], UR10 ;  /* 0x0001680a06ff75b2 */ /* 0x0004620008000100 */
[----:B------:R2:W1:Y:S02]  /*0d40*/  SYNCS.EXCH.64 URZ, [UR6+0x188], UR4 ;  /* 0x0001880406ff75b2 */ /* 0x0004640008000100 */
[----:B--2---:R-:W-:Y:S01]  /*0d50*/  NOP ;  /* 0x0000000000007918 */ /* 0x004fe20000000000 */
.L_x_14:
        /* <DEDUP_REMOVED lines=14> */
[----:B------:R2:W1:Y:S01]  /*0e40*/  SYNCS.EXCH.64 URZ, [UR5+0x1a0], UR6 ;  /* 0x0001a00605ff75b2 */ /* 0x0004620008000100 */
[----:B------:R2:W1:Y:S01]  /*0e50*/  SYNCS.EXCH.64 URZ, [UR5+0x198], UR6 ;  /* 0x0001980605ff75b2 */ /* 0x0004620008000100 */
[----:B------:R2:W1:Y:S02]  /*0e60*/  SYNCS.EXCH.64 URZ, [UR5+0x1a8], UR6 ;  /* 0x0001a80605ff75b2 */ /* 0x0004640008000100 */
[----:B--2---:R-:W-:Y:S01]  /*0e70*/  NOP ;  /* 0x0000000000007918 */ /* 0x004fe20000000000 */
.L_x_15:
[----:B-1----:R-:W1:Y:S01]  /*0e80*/  S2UR UR5, SR_CTAID.X ;  /* 0x00000000000579c3 */ /* 0x002e620000002500 */
[----:B------:R-:W-:-:S05]  /*0e90*/  CS2R.32 R165, SR_CgaSize ;  /* 0x0000000000a57805 */ /* 0x000fca0000008a00 */
[----:B------:R-:W-:-:S05]  /*0ea0*/  IMAD R165, R165, -0xa0, RZ ;  /* 0xffffff60a5a57824 */ /* 0x000fca00078e02ff */
[----:B------:R-:W-:-:S14]  /*0eb0*/  R2UR UR7, R165 ;  /* 0x00000000a50772ca */ /* 0x000fdc00000e0000 */
[----:B------:R-:W2:Y:S01]  /*0ec0*/  LDCU UR7, c[0x0][UR7+0x2b0] ;  /* 0x00005600070777ac */ /* 0x000ea20008000800 */
[----:B------:R-:W-:Y:S01]  /*0ed0*/  NOP ;  /* 0x0000000000007918 */ /* 0x000fe20000000000 */
[----:B------:R-:W-:-:S05]  /*0ee0*/  CS2R.32 R165, SR_CgaSize ;  /* 0x0000000000a57805 */ /* 0x000fca0000008a00 */
[----:B------:R-:W-:-:S05]  /*0ef0*/  IMAD R165, R165, -0xa0, RZ ;  /* 0xffffff60a5a57824 */ /* 0x000fca00078e02ff */
[----:B------:R-:W-:-:S14]  /*0f00*/  R2UR UR6, R165 ;  /* 0x00000000a50672ca */ /* 0x000fdc00000e0000 */
[----:B------:R-:W3:Y:S01]  /*0f10*/  LDCU UR6, c[0x0][UR6+0x2b4] ;  /* 0x00005680060677ac */ /* 0x000ee20008000800 */
[----:B------:R-:W4:Y:S08]  /*0f20*/  S2UR UR4, SR_CTAID.Y ;  /* 0x00000000000479c3 */ /* 0x000f300000002600 */
[----:B------:R-:W3:Y:S01]  /*0f30*/  LDC R9, c[0x0][0xb24] ;  /* 0x0002c900ff097b82 */ /* 0x000ee20000000800 */
[----:B-1----:R-:W-:-:S02]  /*0f40*/  I2FP.F32.U32 R5, UR5 ;  /* 0x0000000500057c45 */ /* 0x002fc40008201000 */
[----:B------:R-:W-:-:S05]  /*0f50*/  CS2R.32 R3, SR_CgaSize ;  /* 0x0000000000037805 */ /* 0x000fca0000008a00 */
[----:B------:R-:W-:-:S06]  /*0f60*/  IMAD R3, R3, -0xa0, RZ ;  /* 0xffffff6003037824 */ /* 0x000fcc00078e02ff */
[----:B------:R-:W1:Y:S01]  /*0f70*/  LDC R3, c[0x0][R3+0x2a0] ;  /* 0x0000a80003037b82 */ /* 0x000e620000000800 */
[----:B------:R-:W-:Y:S01]  /*0f80*/  MOV R165, UR5 ;  /* 0x0000000500a57c02 */ /* 0x000fe20008000f00 */
[----:B--2---:R-:W-:Y:S01]  /*0f90*/  FMUL R5, R5, UR7 ;  /* 0x0000000705057c20 */ /* 0x004fe20008400000 */
[----:B----4-:R-:W-:Y:S02]  /*0fa0*/  I2FP.F32.U32 R4, UR4 ;  /* 0x0000000400047c45 */ /* 0x010fe40008201000 */
[----:B------:R-:W-:-:S05]  /*0fb0*/  CS2R.32 R2, SR_CgaSize ;  /* 0x0000000000027805 */ /* 0x000fca0000008a00 */
[----:B------:R-:W-:-:S06]  /*0fc0*/  IMAD R2, R2, -0xa0, RZ ;  /* 0xffffff6002027824 */ /* 0x000fcc00078e02ff */
[----:B------:R-:W2:Y:S01]  /*0fd0*/  LDC R2, c[0x0][R2+0x2a4] ;  /* 0x0000a90002027b82 */ /* 0x000ea20000000800 */
[----:B------:R-:W4:Y:S01]  /*0fe0*/  F2I.U32.TRUNC.NTZ R154, R5 ;  /* 0x00000005009a7305 */ /* 0x000f22000020f000 */
[----:B------:R-:W-:Y:S01]  /*0ff0*/  MOV R155, UR4 ;  /* 0x00000004009b7c02 */ /* 0x000fe20008000f00 */
[----:B---3--:R-:W-:-:S05]  /*1000*/  FMUL R4, R4, UR6 ;  /* 0x0000000604047c20 */ /* 0x008fca0008400000 */
[----:B------:R-:W-:Y:S01]  /*1010*/  BAR.SYNC.DEFER_BLOCKING 0x0 ;  /* 0x0000000000007b1d */ /* 0x000fe20000010000 */
[----:B------:R-:W-:-:S05]  /*1020*/  ISETP.GE.AND P0, PT, R9, 0x1, PT ;  /* 0x000000010900780c */ /* 0x000fca0003f06270 */
[----:B------:R-:W3:Y:S02]  /*1030*/  F2I.U32.TRUNC.NTZ R143, R4 ;  /* 0x00000004008f7305 */ /* 0x000ee4000020f000 */
[----:B------:R-:W2:Y:S01]  /*1040*/  S2UR UR36, SR_CTAID.Z ;  /* 0x00000000002479c3 */ /* 0x000ea20000002700 */
[----:B----4-:R-:W-:-:S05]  /*1050*/  IADD3 R154, PT, PT, -R154, RZ, RZ ;  /* 0x000000ff9a9a7210 */ /* 0x010fca0007ffe1ff */
[----:B-1----:R-:W-:Y:S01]  /*1060*/  IMAD R154, R3, R154, UR5 ;  /* 0x00000005039a7e24 */ /* 0x002fe2000f8e029a */
[----:B---3--:R-:W-:-:S05]  /*1070*/  IADD3 R143, PT, PT, -R143, RZ, RZ ;  /* 0x000000ff8f8f7210 */ /* 0x008fca0007ffe1ff */
[----:B--2---:R-:W-:Y:S01]  /*1080*/  IMAD R143, R2, R143, UR4 ;  /* 0x00000004028f7e24 */ /* 0x004fe2000f8e028f */
[----:B------:R-:W-:Y:S06]  /*1090*/  @!P0 BRA `(.L_x_16) ;  /* 0x0000000000b88947 */ /* 0x000fec0003800000 */
[----:B------:R-:W1:Y:S01]  /*10a0*/  LDC.64 R4, c[0x0][0xb18] ;  /* 0x0002c600ff047b82 */ /* 0x000e620000000a00 */
[----:B------:R-:W-:-:S07]  /*10b0*/  ISETP.NE.AND P0, PT, R9, 0x1, PT ;  /* 0x000000010900780c */ /* 0x000fce0003f05270 */
[----:B------:R-:W2:Y:S08]  /*10c0*/  LDC R10, c[0x0][0xb0c] ;  /* 0x0002c300ff0a7b82 */ /* 0x000eb00000000800 */
[----:B------:R-:W3:Y:S08]  /*10d0*/  LDC R11, c[0x0][0x370] ;  /* 0x0000dc00ff0b7b82 */ /* 0x000ef00000000800 */
[----:B------:R-:W4:Y:S01]  /*10e0*/  LDC R12, c[0x0][0x374] ;  /* 0x0000dd00ff0c7b82 */ /* 0x000f220000000800 */
[----:B-1----:R-:W-:-:S07]  /*10f0*/  ISETP.NE.AND P1, PT, R4, 0x1, PT ;  /* 0x000000010400780c */ /* 0x002fce0003f25270 */
[----:B------:R-:W3:Y:S01]  /*1100*/  LDC.64 R6, c[0x0][0xb10] ;  /* 0x0002c400ff067b82 */ /* 0x000ee20000000a00 */
[----:B--2---:R-:W-:-:S07]  /*1110*/  ISETP.NE.AND P2, PT, R10, 0x1, PT ;  /* 0x000000010a00780c */ /* 0x004fce0003f45270 */
[----:B------:R-:W1:Y:S08]  /*1120*/  LDC R8, c[0x0][0xb20] ;  /* 0x0002c800ff087b82 */ /* 0x000e700000000800 */
[----:B------:R-:W2:Y:S01]  /*1130*/  LDC.64 R2, c[0x0][0xb28] ;  /* 0x0002ca00ff027b82 */ /* 0x000ea20000000a00 */
[----:B----4-:R-:W-:-:S04]  /*1140*/  IMAD.HI.U32 R13, R12, R5, RZ ;  /* 0x000000050c0d7227 */ /* 0x010fc800078e00ff */
[----:B------:R-:W-:-:S04]  /*1150*/  IMAD.HI.U32 R5, R155, R5, RZ ;  /* 0x000000059b057227 */ /* 0x000fc800078e00ff */
[----:B---3--:R-:W-:-:S04]  /*1160*/  IMAD.HI.U32 R14, R11, R6, RZ ;  /* 0x000000060b0e7227 */ /* 0x008fc800078e00ff */
[----:B------:R-:W-:Y:S01]  /*1170*/  IMAD.HI.U32 R16, R165, R6, RZ ;  /* 0x00000006a5107227 */ /* 0x000fe200078e00ff */
[-C--:B------:R-:W-:Y:S02]  /*1180*/  @P2 SHF.R.U32.HI R11, RZ, R7.reuse, R14 ;  /* 0x00000007ff0b2219 */ /* 0x080fe4000001160e */
[-C--:B-1----:R-:W-:Y:S02]  /*1190*/  @P1 SHF.R.U32.HI R12, RZ, R8.reuse, R13 ;  /* 0x00000008ff0c1219 */ /* 0x082fe4000001160d */
[----:B------:R-:W-:Y:S02]  /*11a0*/  SHF.R.U32.HI R8, RZ, R8, R5 ;  /* 0x00000008ff087219 */ /* 0x000fe40000011605 */
[----:B------:R-:W-:Y:S02]  /*11b0*/  SHF.R.U32.HI R16, RZ, R7, R16 ;  /* 0x00000007ff107219 */ /* 0x000fe40000011610 */
[----:B------:R-:W-:Y:S01]  /*11c0*/  SEL R5, R155, R8, !P1 ;  /* 0x000000089b057207 */ /* 0x000fe20004800000 */
[----:B--2---:R-:W-:Y:S01]  /*11d0*/  IMAD.HI.U32 R14, R12, R2, RZ ;  /* 0x000000020c0e7227 */ /* 0x004fe200078e00ff */
[----:B------:R-:W-:-:S03]  /*11e0*/  SEL R7, R165, R16, !P2 ;  /* 0x00000010a5077207 */ /* 0x000fc60005000000 */
[----:B------:R-:W-:Y:S01]  /*11f0*/  IMAD.HI.U32 R6, R11, R2, RZ ;  /* 0x000000020b067227 */ /* 0x000fe200078e00ff */
[----:B------:R-:W-:-:S04]  /*1200*/  @P0 SHF.R.U32.HI R12, RZ, R3, R14 ;  /* 0x00000003ff0c0219 */ /* 0x000fc8000001160e */
[----:B------:R-:W-:Y:S01]  /*1210*/  @P0 SHF.R.U32.HI R11, RZ, R3, R6 ;  /* 0x00000003ff0b0219 */ /* 0x000fe20000011606 */
[----:B------:R-:W-:-:S04]  /*1220*/  IMAD R12, R12, R9, RZ ;  /* 0x000000090c0c7224 */ /* 0x000fc800078e02ff */
[----:B------:R-:W-:Y:S01]  /*1230*/  IMAD R6, R11, R9, RZ ;  /* 0x000000090b067224 */ /* 0x000fe200078e02ff */
[----:B------:R-:W-:-:S04]  /*1240*/  ISETP.GE.AND P1, PT, R5, R12, PT ;  /* 0x0000000c0500720c */ /* 0x000fc80003f26270 */
[----:B------:R-:W-:Y:S01]  /*1250*/  ISETP.GE.OR P1, PT, R7, R6, P1 ;  /* 0x000000060700720c */ /* 0x000fe20000f26670 */
[----:B------:R-:W-:-:S05]  /*1260*/  IMAD.HI.U32 R6, R5, R2, RZ ;  /* 0x0000000205067227 */ /* 0x000fca00078e00ff */
[----:B------:R-:W-:-:S04]  /*1270*/  SHF.R.U32.HI R6, RZ, R3, R6 ;  /* 0x00000003ff067219 */ /* 0x000fc80000011606 */
[----:B------:R-:W-:-:S03]  /*1280*/  SEL R6, R5, R6, !P0 ;  /* 0x0000000605067207 */ /* 0x000fc60004000000 */
[----:B------:R-:W-:Y:S01]  /*1290*/  @!P1 IMAD.HI.U32 R8, R7, R2, RZ ;  /* 0x0000000207089227 */ /* 0x000fe200078e00ff */
[----:B------:R-:W-:-:S04]  /*12a0*/  IADD3 R2, PT, PT, -R6, RZ, RZ ;  /* 0x000000ff06027210 */ /* 0x000fc80007ffe1ff */
[----:B------:R-:W-:Y:S01]  /*12b0*/  @!P1 SHF.R.U32.HI R8, RZ, R3, R8 ;  /* 0x00000003ff089219 */ /* 0x000fe20000011608 */
[----:B------:R-:W-:-:S03]  /*12c0*/  IMAD R2, R9, R2, R5 ;  /* 0x0000000209027224 */ /* 0x000fc600078e0205 */
[----:B------:R-:W-:Y:S02]  /*12d0*/  @!P1 SEL R3, R7, R8, !P0 ;  /* 0x0000000807039207 */ /* 0x000fe40004000000 */
[----:B------:R-:W-:-:S03]  /*12e0*/  IADD3 R8, PT, PT, -R5, RZ, RZ ;  /* 0x000000ff05087210 */ /* 0x000fc60007ffe1ff */
[--C-:B------:R-:W-:Y:S02]  /*12f0*/  @!P1 IMAD.IADD R6, R6, 0x1, -R3.reuse ;  /* 0x0000000106069824 */ /* 0x100fe400078e0a03 */
[----:B------:R-:W-:Y:S01]  /*1300*/  @!P1 IMAD R3, R2, R11, R3 ;  /* 0x0000000b02039224 */ /* 0x000fe200078e0203 */
[----:B------:R-:W-:Y:S01]  /*1310*/  IADD3 R2, PT, PT, -R7, RZ, RZ ;  /* 0x000000ff07027210 */ /* 0x000fe20007ffe1ff */
[----:B------:R-:W-:Y:S02]  /*1320*/  @!P1 IMAD R5, R6, R9, R7 ;  /* 0x0000000906059224 */ /* 0x000fe400078e0207 */
[----:B------:R-:W-:Y:S02]  /*1330*/  IMAD R8, R4, R8, R155 ;  /* 0x0000000804087224 */ /* 0x000fe400078e029b */
[----:B------:R-:W-:Y:S02]  /*1340*/  @!P1 IMAD.MOV.U32 R7, RZ, RZ, R3 ;  /* 0x000000ffff079224 */ /* 0x000fe400078e0003 */
[----:B------:R-:W-:-:S02]  /*1350*/  IMAD R2, R10, R2, R165 ;  /* 0x000000020a027224 */ /* 0x000fc400078e02a5 */
[----:B------:R-:W-:Y:S02]  /*1360*/  IMAD R155, R5, R4, R8 ;  /* 0x00000004059b7224 */ /* 0x000fe400078e0208 */
[----:B------:R-:W-:Y:S02]  /*1370*/  IMAD R165, R7, R10, R2 ;  /* 0x0000000a07a57224 */ /* 0x000fe400078e0202 */
.L_x_16:
[----:B------:R-:W1:Y:S01]  /*1380*/  LDCU UR4, c[0x0][0xb30] ;  /* 0x00016600ff0477ac */ /* 0x000e620008000800 */
[----:B------:R-:W2:Y:S08]  /*1390*/  S2UR UR37, SR_CgaCtaId ;  /* 0x00000000002579c3 */ /* 0x000eb00000008800 */
[----:B------:R-:W3:Y:S01]  /*13a0*/  LDC R72, c[0x0][0xb24] ;  /* 0x0002c900ff487b82 */ /* 0x000ee20000000800 */
[----:B-1----:R-:W-:-:S09]  /*13b0*/  UISETP.NE.AND UP1, UPT, UR4, 0x1, UPT ;  /* 0x000000010400788c */ /* 0x002fd2000bf25270 */
[----:B--2---:R-:W-:Y:S05]  /*13c0*/  BRA.U UP1, `(.L_x_17) ;  /* 0x0000000101407547 */ /* 0x004fea000b800000 */
[----:B------:R-:W1:Y:S08]  /*13d0*/  LDC.64 R4, c[0x0][0xb10] ;  /* 0x0002c400ff047b82 */ /* 0x000e700000000a00 */
[----:B------:R-:W2:Y:S08]  /*13e0*/  LDC.64 R2, c[0x0][0xb18] ;  /* 0x0002c600ff027b82 */ /* 0x000eb00000000a00 */
[----:B------:R-:W4:Y:S08]  /*13f0*/  LDC R6, c[0x0][0xb20] ;  /* 0x0002c800ff067b82 */ /* 0x000f300000000800 */
[----:B------:R-:W3:Y:S01]  /*1400*/  LDC R8, c[0x0][0xb0c] ;  /* 0x0002c300ff087b82 */ /* 0x000ee20000000800 */
[----:B-1----:R-:W-:-:S05]  /*1410*/  IMAD.HI.U32 R4, R165, R4, RZ ;  /* 0x00000004a5047227 */ /* 0x002fca00078e00ff */
[----:B------:R-:W-:Y:S01]  /*1420*/  SHF.R.U32.HI R4, RZ, R5, R4 ;  /* 0x00000005ff047219 */ /* 0x000fe20000011604 */
[----:B--2---:R-:W-:Y:S01]  /*1430*/  IMAD.HI.U32 R3, R155, R3, RZ ;  /* 0x000000039b037227 */ /* 0x004fe200078e00ff */
[----:B------:R-:W-:-:S04]  /*1440*/  ISETP.NE.AND P0, PT, R2, 0x1, PT ;  /* 0x000000010200780c */ /* 0x000fc80003f05270 */
[----:B----4-:R-:W-:-:S04]  /*1450*/  SHF.R.U32.HI R6, RZ, R6, R3 ;  /* 0x00000006ff067219 */ /* 0x010fc80000011603 */
[----:B------:R-:W-:Y:S02]  /*1460*/  SEL R3, R155, R6, !P0 ;  /* 0x000000069b037207 */ /* 0x000fe40004000000 */
[----:B---3--:R-:W-:-:S04]  /*1470*/  ISETP.NE.AND P1, PT, R8, 0x1, PT ;  /* 0x000000010800780c */ /* 0x008fc80003f25270 */
[----:B------:R-:W-:-:S05]  /*1480*/  SEL R4, R165, R4, !P1 ;  /* 0x00000004a5047207 */ /* 0x000fca0004800000 */
[----:B------:R-:W-:Y:S02]  /*1490*/  IMAD.IADD R5, R3, 0x1, -R4 ;  /* 0x0000000103057824 */ /* 0x000fe400078e0a04 */
[----:B------:R-:W-:Y:S02]  /*14a0*/  IMAD.IADD R3, R4, 0x1, -R3 ;  /* 0x0000000104037824 */ /* 0x000fe400078e0a03 */
[----:B------:R-:W-:Y:S02]  /*14b0*/  IMAD R165, R5, R8, R165 ;  /* 0x0000000805a57224 */ /* 0x000fe400078e02a5 */
[----:B------:R-:W-:-:S07]  /*14c0*/  IMAD R155, R3, R2, R155 ;  /* 0x00000002039b7224 */ /* 0x000fce00078e029b */
.L_x_17:
[----:B------:R-:W-:Y:S01]  /*14d0*/  BAR.SYNC.DEFER_BLOCKING 0x0 ;  /* 0x0000000000007b1d */ /* 0x000fe20000010000 */
[----:B------:R-:W-:Y:S01]  /*14e0*/  UISETP.NE.AND UP1, UPT, UR8, 0x2, UPT ;  /* 0x000000020800788c */ /* 0x000fe2000bf25270 */
[----:B------:R-:W-:Y:S02]  /*14f0*/  ISETP.NE.OR P5, PT, R0, 0x2, !P5 ;  /* 0x000000020000780c */ /* 0x000fe40006fa5670 */
[----:B------:R-:W-:-:S06]  /*1500*/  LOP3.LUT R2, R166, 0x1f, RZ, 0xc0, !PT ;  /* 0x0000001fa6027812 */ /* 0x000fcc00078ec0ff */
[----:B------:R-:W-:Y:S05]  /*1510*/  BRA.U UP1, `(.L_x_18) ;  /* 0x0000001901307547 */ /* 0x000fea000b800000 */
[----:B------:R-:W1:Y:S01]  /*1520*/  LDCU UR13, c[0x0][0x38c] ;  /* 0x00007180ff0d77ac */ /* 0x000e620008000800 */
[----:B------:R-:W2:Y:S01]  /*1530*/  LDC R9, c[0x0][0x370] ;  /* 0x0000dc00ff097b82 */ /* 0x000ea20000000800 */
[----:B------:R-:W-:Y:S01]  /*1540*/  PLOP3.LUT P1, PT, PT, PT, UP2, 0x80, 0x8 ;  /* 0x000000000008781c */ /* 0x000fe20003f2f028 */
[----:B------:R-:W-:Y:S01]  /*1550*/  IMAD.MOV.U32 R15, RZ, RZ, 0x1 ;  /* 0x00000001ff0f7424 */ /* 0x000fe200078e00ff */
[----:B------:R-:W-:Y:S01]  /*1560*/  ISETP.EQ.OR P4, PT, R2, RZ, P5 ;  /* 0x000000ff0200720c */ /* 0x000fe20002f82670 */
[----:B------:R-:W-:Y:S01]  /*1570*/  IMAD.MOV.U32 R14, RZ, RZ, RZ ;  /* 0x000000ffff0e7224 */ /* 0x000fe200078e00ff */
[----:B------:R-:W-:Y:S02]  /*1580*/  PLOP3.LUT P1, PT, P1, PT, PT, 0x8, 0x80 ;  /* 0x000000000080781c */ /* 0x000fe40000f2e170 */
[----:B------:R-:W-:Y:S01]  /*1590*/  CS2R R12, SRZ ;  /* 0x00000000000c7805 */ /* 0x000fe2000001ff00 */
[----:B------:R-:W-:Y:S01]  /*15a0*/  IMAD.MOV.U32 R10, RZ, RZ, 0x1 ;  /* 0x00000001ff0a7424 */ /* 0x000fe200078e00ff */
[----:B------:R-:W4:Y:S01]  /*15b0*/  LDC R0, c[0x0][0x374] ;  /* 0x0000dd00ff007b82 */ /* 0x000f220000000800 */
[----:B------:R-:W2:Y:S01]  /*15c0*/  LDCU.64 UR22, c[0x0][0x348] ;  /* 0x00006900ff1677ac */ /* 0x000ea20008000a00 */
[----:B------:R-:W-:Y:S01]  /*15d0*/  UMOV UR6, URZ ;  /* 0x000000ff00067c82 */ /* 0x000fe20008000000 */
[----:B-1----:R-:W-:-:S04]  /*15e0*/  UIADD3 UR5, UPT, UPT, UR13, 0x3f, URZ ;  /* 0x0000003f0d057890 */ /* 0x002fc8000fffe0ff */
[----:B------:R-:W-:-:S04]  /*15f0*/  USHF.R.S32.HI UR4, URZ, 0x1f, UR5 ;  /* 0x0000001fff047899 */ /* 0x000fc80008011405 */
[----:B------:R-:W-:-:S04]  /*1600*/  ULEA.HI UR4, UR4, UR5, URZ, 0x6 ;  /* 0x0000000504047291 */ /* 0x000fc8000f8f30ff */
[----:B------:R-:W-:Y:S02]  /*1610*/  USHF.R.S32.HI UR15, URZ, 0x6, UR4 ;  /* 0x00000006ff0f7899 */ /* 0x000fe40008011404 */
[----:B------:R-:W-:Y:S02]  /*1620*/  UIADD3 UR4, UPT, UPT, UR13, -0x1, URZ ;  /* 0xffffffff0d047890 */ /* 0x000fe4000fffe0ff */
[----:B------:R-:W-:Y:S02]  /*1630*/  UISETP.LT.U32.AND UP0, UPT, UR15, 0x11, UPT ;  /* 0x000000110f00788c */ /* 0x000fe4000bf01070 */
[----:B------:R-:W-:Y:S02]  /*1640*/  UISETP.GE.U32.AND UP1, UPT, UR4, -0x7f, UPT ;  /* 0xffffff810400788c */ /* 0x000fe4000bf26070 */
[----:B------:R-:W-:Y:S02]  /*1650*/  USEL UR14, UR15, 0x11, UP0 ;  /* 0x000000110f0e7887 */ /* 0x000fe40008000000 */
[----:B------:R-:W-:-:S02]  /*1660*/  UIADD3 UR13, UPT, UPT, UR13, 0x7e, URZ ;  /* 0x0000007e0d0d7890 */ /* 0x000fc4000fffe0ff */
[----:B------:R-:W-:Y:S02]  /*1670*/  UIADD3 UR5, UPT, UPT, UR14, -0x1, URZ ;  /* 0xffffffff0e057890 */ /* 0x000fe4000fffe0ff */
[----:B------:R-:W-:-:S03]  /*1680*/  UIADD3 UR7, UPT, UPT, UR15, -UR14, URZ ;  /* 0x8000000e0f077290 */ /* 0x000fc6000fffe0ff */
[----:B------:R-:W-:-:S04]  /*1690*/  @UP1 UIADD3 UR5, UPT, UPT, UR14, URZ, URZ ;  /* 0x000000ff0e051290 */ /* 0x000fc8000fffe0ff */
[----:B--2---:R-:W-:-:S12]  /*16a0*/  UIADD3 UR5, UPT, UPT, UR5, 0x1, URZ ;  /* 0x0000000105057890 */ /* 0x004fd8000fffe0ff */
.L_x_36:
[----:B------:R-:W-:Y:S01]  /*16b0*/  UISETP.NE.AND UP0, UPT, UR37, URZ, UPT ;  /* 0x000000ff2500728c */ /* 0x000fe2000bf05270 */
[----:B------:R-:W1:Y:S08]  /*16c0*/  S2UR UR37, SR_CgaCtaId ;  /* 0x00000000002579c3 */ /* 0x000e700000008800 */
[----:B------:R-:W-:Y:S05]  /*16d0*/  BRA.U UP0, `(.L_x_19) ;  /* 0x0000000100347547 */ /* 0x000fea000b800000 */
[----:B------:R-:W2:Y:S01]  /*16e0*/  S2R R2, SR_CgaCtaId ;  /* 0x0000000000027919 */ /* 0x000ea20000008800 */
[----:B------:R-:W-:-:S04]  /*16f0*/  MOV R3, 0x400 ;  /* 0x0000040000037802 */ /* 0x000fc80000000f00 */
[----:B--2---:R-:W-:Y:S02]  /*1700*/  LEA R3, R2, R3, 0x18 ;  /* 0x0000000302037211 */ /* 0x004fe400078ec0ff */
[----:B------:R-:W-:-:S03]  /*1710*/  SHF.L.U32 R2, R10, 0x1f, RZ ;  /* 0x0000001f0a027819 */ /* 0x000fc600000006ff */
[----:B------:R-:W-:-:S04]  /*1720*/  IMAD R3, R12, 0x8, R3 ;  /* 0x000000080c037824 */ /* 0x000fc800078e0203 */
[----:B------:R-:W2:Y:S02]  /*1730*/  SYNCS.PHASECHK.TRANS64.TRYWAIT P0, [R3+URZ+0x1a0], R2 ;  /* 0x0001a002030075a7 */ /* 0x000ea400080011ff */
[----:B--2---:R-:W-:Y:S05]  /*1740*/  @!P0 BRA `(.L_x_20) ;  /* 0x00000058008c8947 */ /* 0x004fea0003800000 */
.L_x_109:
[----:B------:R-:W-:Y:S01]  /*1750*/  VIADD R12, R12, 0x1 ;  /* 0x000000010c0c7836 */ /* 0x000fe20000000000 */
[----:B------:R2:W-:Y:S04]  /*1760*/  SYNCS.ARRIVE.TRANS64.A1T0 RZ, [R3+URZ+0x190], RZ ;  /* 0x000190ff03ff79a7 */ /* 0x0005e800081000ff */
[----:B------:R-:W-:-:S04]  /*1770*/  ISETP.NE.AND P0, PT, R12, 0x2, PT ;  /* 0x000000020c00780c */ /* 0x000fc80003f05270 */
[----:B------:R-:W-:Y:S02]  /*1780*/  SEL R12, R12, RZ, P0 ;  /* 0x000000ff0c0c7207 */ /* 0x000fe40000000000 */
[----:B--2---:R-:W-:-:S04]  /*1790*/  SEL R3, RZ, 0x1, P0 ;  /* 0x00000001ff037807 */ /* 0x004fc80000000000 */
[----:B------:R-:W-:-:S07]  /*17a0*/  LOP3.LUT R10, R10, R3, RZ, 0x3c, !PT ;  /* 0x000000030a0a7212 */ /* 0x000fce00078e3cff */
.L_x_19:
[----:B------:R-:W-:Y:S01]  /*17b0*/  UMOV UR4, 0x400 ;  /* 0x0000040000047882 */ /* 0x000fe20000000000 */
[----:B------:R-:W-:Y:S01]  /*17c0*/  SHF.L.U32 R2, R15, 0x1f, RZ ;  /* 0x0000001f0f027819 */ /* 0x000fe200000006ff */
[----:B-1----:R-:W-:Y:S01]  /*17d0*/  ULEA UR4, UR37, UR4, 0x18 ;  /* 0x0000000425047291 */ /* 0x002fe2000f8ec0ff */
[----:B------:R-:W-:Y:S01]  /*17e0*/  R2UR UR35, R165 ;  /* 0x00000000a52372ca */ /* 0x000fe200000e0000 */
[----:B------:R-:W-:Y:S01]  /*17f0*/  UISETP.GE.U32.AND UP0, UPT, UR13, 0x7f, UPT ;  /* 0x0000007f0d00788c */ /* 0x000fe2000bf06070 */
[----:B------:R-:W-:Y:S01]  /*1800*/  R2UR UR11, R155 ;  /* 0x000000009b0b72ca */ /* 0x000fe200000e0000 */
[----:B------:R-:W-:Y:S01]  /*1810*/  ULEA UR8, UR6, UR4, 0x3 ;  /* 0x0000000406087291 */ /* 0x000fe2000f8e18ff */
[----:B------:R-:W-:-:S08]  /*1820*/  UMOV UR24, URZ ;  /* 0x000000ff00187c82 */ /* 0x000fd00008000000 */
[----:B------:R1:W2:Y:S01]  /*1830*/  SYNCS.PHASECHK.TRANS64.TRYWAIT P0, [UR8+0x88], R2 ;  /* 0x00008802ff0075a7 */ /* 0x0002a20008001108 */
[----:B------:R-:W-:Y:S02]  /*1840*/  USHF.L.U32 UR35, UR35, 0x7, URZ ;  /* 0x0000000723237899 */ /* 0x000fe400080006ff */
[----:B------:R-:W-:Y:S01]  /*1850*/  USHF.L.U32 UR11, UR11, 0x6, URZ ;  /* 0x000000060b0b7899 */ /* 0x000fe200080006ff */
[----:B------:R-:W-:Y:S11]  /*1860*/  BRA.U !UP0, `(.L_x_21) ;  /* 0x0000000108a87547 */ /* 0x000ff6000b800000 */
[----:B------:R-:W-:Y:S01]  /*1870*/  UMOV UR16, URZ ;  /* 0x000000ff00107c82 */ /* 0x000fe20008000000 */
[----:B------:R-:W-:-:S05]  /*1880*/  UMOV UR17, UR6 ;  /* 0x0000000600117c82 */ /* 0x000fca0008000000 */
.L_x_26:
[----:B-1----:R-:W-:Y:S01]  /*1890*/  ULEA UR33, UR17, UR4, 0x3 ;  /* 0x0000000411217291 */ /* 0x002fe2000f8e18ff */
[----:B--2---:R-:W-:Y:S01]  /*18a0*/  @!P5 MOV R3, 0x3000 ;  /* 0x000030000003d802 */ /* 0x004fe20000000f00 */
[----:B--2---:R-:W-:Y:S10]  /*18b0*/  @P0 BRA `(.L_x_22) ;  /* 0x00000000000c0947 */ /* 0x004ff40003800000 */
[----:B------:R-:W-:-:S04]  /*18c0*/  SHF.L.U32 R5, R15, 0x1f, RZ ;  /* 0x0000001f0f057819 */ /* 0x000fc800000006ff */
[----:B------:R-:W2:Y:S02]  /*18d0*/  SYNCS.PHASECHK.TRANS64.TRYWAIT P0, [UR33+0x88], R5 ;  /* 0x00008805ff0075a7 */ /* 0x000ea40008001121 */
[----:B--2---:R-:W-:Y:S05]  /*18e0*/  @!P0 BRA `(.L_x_23) ;  /* 0x0000005800388947 */ /* 0x004fea0003800000 */
.L_x_22:
[----:B------:R2:W-:Y:S01]  /*18f0*/  @!P5 SYNCS.ARRIVE.TRANS64 RZ, [UR33], R3 ;  /* 0x00000003ffffd9a7 */ /* 0x0005e20008000021 */
[----:B------:R-:W-:Y:S04]  /*1900*/  BSSY.RECONVERGENT B0, `(.L_x_24) ;  /* 0x0000003000007945 */ /* 0x000fe80003800200 */
[----:B------:R-:W-:Y:S05]  /*1910*/  @P4 BRA `(.L_x_25) ;  /* 0x0000000000044947 */ /* 0x000fea0003800000 */
[----:B------:R-:W-:Y:S05]  /*1920*/  BPT.TRAP 0x1 ;  /* 0x000000040000795c */ /* 0x000fea0000300000 */
.L_x_25:
[----:B------:R-:W-:Y:S05]  /*1930*/  BSYNC.RECONVERGENT B0 ;  /* 0x0000000000007941 */ /* 0x000fea0003800200 */
.L_x_24:
[----:B------:R-:W-:Y:S02]  /*1940*/  UIADD3 UR6, UPT, UPT, UR17, 0x1, URZ ;  /* 0x0000000111067890 */ /* 0x000fe4000fffe0ff */
[----:B------:R-:W-:Y:S02]  /*1950*/  ULEA UR32, UR17, UR4, 0xd ;  /* 0x0000000411207291 */ /* 0x000fe4000f8e68ff */
[----:B------:R-:W-:Y:S02]  /*1960*/  UISETP.NE.AND UP0, UPT, UR6, 0x11, UPT ;  /* 0x000000110600788c */ /* 0x000fe4000bf05270 */
[----:B------:R-:W-:Y:S02]  /*1970*/  UIADD3 UR26, UP1, UPT, UR22, 0x80, URZ ;  /* 0x00000080161a7890 */ /* 0x000fe4000ff3e0ff */
[----:B------:R-:W-:Y:S02]  /*1980*/  USEL UR9, URZ, 0x1, UP0 ;  /* 0x00000001ff097887 */ /* 0x000fe40008000000 */
[----:B------:R-:W-:-:S02]  /*1990*/  USEL UR6, UR6, URZ, UP0 ;  /* 0x000000ff06067287 */ /* 0x000fc40008000000 */
[----:B------:R-:W-:Y:S02]  /*19a0*/  UIADD3 UR20, UP0, UPT, UR22, 0x180, URZ ;  /* 0x0000018016147890 */ /* 0x000fe4000ff1e0ff */
[----:B------:R-:W-:Y:S01]  /*19b0*/  ULEA UR8, UR6, UR4, 0x3 ;  /* 0x0000000406087291 */ /* 0x000fe2000f8e18ff */
[----:B------:R-:W-:Y:S01]  /*19c0*/  LOP3.LUT R15, R15, UR9, RZ, 0x3c, !PT ;  /* 0x000000090f0f7c12 */ /* 0x000fe2000f8e3cff */
[----:B------:R-:W-:Y:S02]  /*19d0*/  USHF.L.U32 UR34, UR16, 0x6, URZ ;  /* 0x0000000610227899 */ /* 0x000fe400080006ff */
[----:B------:R-:W-:Y:S01]  /*19e0*/  UIADD3.X UR27, UPT, UPT, URZ, UR23, URZ, UP1, !UPT ;  /* 0x00000017ff1b7290 */ /* 0x000fe20008ffe4ff */
[----:B-1----:R-:W-:Y:S01]  /*19f0*/  SHF.L.U32 R2, R15, 0x1f, RZ ;  /* 0x0000001f0f027819 */ /* 0x002fe200000006ff */
[----:B------:R-:W-:Y:S02]  /*1a00*/  UIADD3 UR32, UPT, UPT, UR32, 0x4400, URZ ;  /* 0x0000440020207890 */ /* 0x000fe4000fffe0ff */
[----:B------:R-:W-:Y:S01]  /*1a10*/  UIADD3.X UR21, UPT, UPT, URZ, UR23, URZ, UP0, !UPT ;  /* 0x00000017ff157290 */ /* 0x000fe200087fe4ff */
[----:B------:R1:W1:Y:S01]  /*1a20*/  SYNCS.PHASECHK.TRANS64.TRYWAIT P0, [UR8+0x88], R2 ;  /* 0x00008802ff0075a7 */ /* 0x0002620008001108 */
[----:B------:R-:W-:Y:S01]  /*1a30*/  ULEA UR8, UR17, UR4, 0xc ;  /* 0x0000000411087291 */ /* 0x000fe2000f8e60ff */
[----:B------:R-:W-:Y:S01]  /*1a40*/  UMOV UR18, 0x0 ;  /* 0x0000000000127882 */ /* 0x000fe20000000000 */
[----:B------:R-:W-:-:S02]  /*1a50*/  UMOV UR19, 0x10000000 ;  /* 0x1000000000137882 */ /* 0x000fc40000000000 */
[----:B------:R-:W-:Y:S01]  /*1a60*/  UIADD3 UR8, UPT, UPT, UR8, 0x26400, URZ ;  /* 0x0002640008087890 */ /* 0x000fe2000fffe0ff */
[----:B------:R1:W-:Y:S01]  /*1a70*/  UTMALDG.3D [UR32], [UR26], desc[UR18] ;  /* 0x000012201a0075b4 */ /* 0x0003e20008011000 */
[----:B------:R-:W-:Y:S01]  /*1a80*/  UMOV UR12, UR36 ;  /* 0x00000024000c7c82 */ /* 0x000fe20008000000 */
[----:B------:R-:W-:Y:S01]  /*1a90*/  UMOV UR9, UR33 ;  /* 0x0000002100097c82 */ /* 0x000fe20008000000 */
[----:B------:R-:W-:Y:S01]  /*1aa0*/  UMOV UR10, UR34 ;  /* 0x00000022000a7c82 */ /* 0x000fe20008000000 */
[----:B------:R-:W-:Y:S01]  /*1ab0*/  UIADD3 UR16, UPT, UPT, UR16, 0x1, URZ ;  /* 0x0000000110107890 */ /* 0x000fe2000fffe0ff */
[----:B------:R-:W-:Y:S01]  /*1ac0*/  UMOV UR24, UR5 ;  /* 0x0000000500187c82 */ /* 0x000fe20008000000 */
[----:B------:R-:W-:Y:S02]  /*1ad0*/  UMOV UR17, UR6 ;  /* 0x0000000600117c82 */ /* 0x000fe40008000000 */
[----:B------:R1:W-:Y:S01]  /*1ae0*/  UTMALDG.3D [UR8], [UR20], desc[UR18] ;  /* 0x00001208140075b4 */ /* 0x0003e20008011000 */
[----:B------:R-:W-:-:S09]  /*1af0*/  UISETP.NE.AND UP0, UPT, UR16, UR5, UPT ;  /* 0x000000051000728c */ /* 0x000fd2000bf05270 */
[----:B------:R-:W-:Y:S05]  /*1b00*/  BRA.U UP0, `(.L_x_26) ;  /* 0xfffffffd00607547 */ /* 0x000fea000b83ffff */
.L_x_21:
[----:B-1----:R-:W-:Y:S01]  /*1b10*/  ULEA UR8, UR6, UR4, 0x3 ;  /* 0x0000000406087291 */ /* 0x002fe2000f8e18ff */
[----:B------:R-:W-:Y:S01]  /*1b20*/  SHF.L.U32 R2, R15, 0x1f, RZ ;  /* 0x0000001f0f027819 */ /* 0x000fe200000006ff */
[----:B------:R-:W-:Y:S01]  /*1b30*/  @!P1 SYNCS.ARRIVE.TRANS64.A1T0 RZ, [UR4+0x128], RZ ;  /* 0x000128ffffff99a7 */ /* 0x000fe20008100004 */
[----:B------:R-:W-:-:S06]  /*1b40*/  UISETP.GT.AND UP0, UPT, UR15, UR14, UPT ;  /* 0x0000000e0f00728c */ /* 0x000fcc000bf04270 */
[----:B--2---:R1:W2:Y:S03]  /*1b50*/  SYNCS.PHASECHK.TRANS64.TRYWAIT P0, [UR8+0x88], R2 ;  /* 0x00008802ff0075a7 */ /* 0x0042a60008001108 */
[----:B------:R-:W-:Y:S05]  /*1b60*/  BRA.U !UP0, `(.L_x_27) ;  /* 0x0000000108ac7547 */ /* 0x000fea000b800000 */
[----:B------:R-:W-:Y:S01]  /*1b70*/  UIADD3 UR21, UPT, UPT, UR7, UR24, URZ ;  /* 0x0000001807157290 */ /* 0x000fe2000fffe0ff */
[----:B------:R-:W-:-:S11]  /*1b80*/  UMOV UR25, UR6 ;  /* 0x0000000600197c82 */ /* 0x000fd60008000000 */
.L_x_32:
[----:B-1----:R-:W-:Y:S01]  /*1b90*/  ULEA UR17, UR25, UR4, 0x3 ;  /* 0x0000000419117291 */ /* 0x002fe2000f8e18ff */
[----:B--2---:R-:W-:Y:S01]  /*1ba0*/  @!P5 MOV R3, 0x3000 ;  /* 0x000030000003d802 */ /* 0x004fe20000000f00 */
[----:B--2---:R-:W-:Y:S10]  /*1bb0*/  @P0 BRA `(.L_x_28) ;  /* 0x00000000000c0947 */ /* 0x004ff40003800000 */
[----:B------:R-:W-:-:S04]  /*1bc0*/  SHF.L.U32 R5, R15, 0x1f, RZ ;  /* 0x0000001f0f057819 */ /* 0x000fc800000006ff */
[----:B------:R-:W2:Y:S02]  /*1bd0*/  SYNCS.PHASECHK.TRANS64.TRYWAIT P0, [UR17+0x88], R5 ;  /* 0x00008805ff0075a7 */ /* 0x000ea40008001111 */
[----:B--2---:R-:W-:Y:S05]  /*1be0*/  @!P0 BRA `(.L_x_29) ;  /* 0x0000005400908947 */ /* 0x004fea0003800000 */
.L_x_28:
[----:B------:R2:W-:Y:S01]  /*1bf0*/  @!P5 SYNCS.ARRIVE.TRANS64 RZ, [UR17], R3 ;  /* 0x00000003ffffd9a7 */ /* 0x0005e20008000011 */
[----:B------:R-:W-:Y:S04]  /*1c00*/  BSSY.RECONVERGENT B0, `(.L_x_30) ;  /* 0x0000003000007945 */ /* 0x000fe80003800200 */
[----:B------:R-:W-:Y:S05]  /*1c10*/  @P4 BRA `(.L_x_31) ;  /* 0x0000000000044947 */ /* 0x000fea0003800000 */
[----:B------:R-:W-:Y:S05]  /*1c20*/  BPT.TRAP 0x1 ;  /* 0x000000040000795c */ /* 0x000fea0000300000 */
.L_x_31:
[----:B------:R-:W-:Y:S05]  /*1c30*/  BSYNC.RECONVERGENT B0 ;  /* 0x0000000000007941 */ /* 0x000fea0003800200 */
.L_x_30:
        /* <DEDUP_REMOVED lines=10> */
[----:B------:R-:W-:Y:S01]  /*1ce0*/  UIADD3 UR16, UPT, UPT, UR16, 0x4400, URZ ;  /* 0x0000440010107890 */ /* 0x000fe2000fffe0ff */
[----:B-1----:R-:W-:Y:S01]  /*1cf0*/  SHF.L.U32 R2, R15, 0x1f, RZ ;  /* 0x0000001f0f027819 */ /* 0x002fe200000006ff */
[----:B------:R-:W-:Y:S02]  /*1d00*/  UIADD3.X UR31, UPT, UPT, URZ, UR23, URZ, UP1, !UPT ;  /* 0x00000017ff1f7290 */ /* 0x000fe40008ffe4ff */
[----:B------:R-:W-:Y:S01]  /*1d10*/  UIADD3.X UR29, UPT, UPT, URZ, UR23, URZ, UP0, !UPT ;  /* 0x00000017ff1d7290 */ /* 0x000fe200087fe4ff */
[----:B------:R1:W1:Y:S01]  /*1d20*/  SYNCS.PHASECHK.TRANS64.TRYWAIT P0, [UR8+0x88], R2 ;  /* 0x00008802ff0075a7 */ /* 0x0002620008001108 */
[----:B------:R-:W-:Y:S01]  /*1d30*/  ULEA UR8, UR25, UR4, 0xc ;  /* 0x0000000419087291 */ /* 0x000fe2000f8e60ff */
[----:B------:R-:W-:Y:S01]  /*1d40*/  UMOV UR26, 0x0 ;  /* 0x00000000001a7882 */ /* 0x000fe20000000000 */
[----:B------:R-:W-:-:S02]  /*1d50*/  UMOV UR27, 0x10000000 ;  /* 0x10000000001b7882 */ /* 0x000fc40000000000 */
[----:B------:R-:W-:Y:S01]  /*1d60*/  UIADD3 UR8, UPT, UPT, UR8, 0x26400, URZ ;  /* 0x0002640008087890 */ /* 0x000fe2000fffe0ff */
[----:B------:R-:W-:Y:S01]  /*1d70*/  UMOV UR19, UR35 ;  /* 0x0000002300137c82 */ /* 0x000fe20008000000 */
[----:B------:R-:W-:Y:S01]  /*1d80*/  UMOV UR20, UR36 ;  /* 0x0000002400147c82 */ /* 0x000fe20008000000 */
[----:B------:R-:W-:Y:S01]  /*1d90*/  UMOV UR12, UR36 ;  /* 0x00000024000c7c82 */ /* 0x000fe20008000000 */
[----:B------:R-:W-:Y:S01]  /*1da0*/  UMOV UR9, UR17 ;  /* 0x0000001100097c82 */ /* 0x000fe20008000000 */
[----:B------:R-:W-:Y:S01]  /*1db0*/  UMOV UR10, UR18 ;  /* 0x00000012000a7c82 */ /* 0x000fe20008000000 */
[----:B------:R1:W-:Y:S01]  /*1dc0*/  UTMALDG.3D [UR16], [UR30], desc[UR26] ;  /* 0x00001a101e0075b4 */ /* 0x0003e20008011000 */
[----:B------:R-:W-:Y:S01]  /*1dd0*/  UIADD3 UR24, UPT, UPT, UR24, 0x1, URZ ;  /* 0x0000000118187890 */ /* 0x000fe2000fffe0ff */
[----:B------:R-:W-:-:S03]  /*1de0*/  UMOV UR25, UR6 ;  /* 0x0000000600197c82 */ /* 0x000fc60008000000 */
[----:B------:R-:W-:Y:S01]  /*1df0*/  UISETP.NE.AND UP0, UPT, UR24, UR21, UPT ;  /* 0x000000151800728c */ /* 0x000fe2000bf05270 */
[----:B------:R1:W-:Y:S08]  /*1e00*/  UTMALDG.3D [UR8], [UR28], desc[UR26] ;  /* 0x00001a081c0075b4 */ /* 0x0003f00008011000 */
[----:B------:R-:W-:Y:S05]  /*1e10*/  BRA.U UP0, `(.L_x_32) ;  /* 0xfffffffd005c7547 */ /* 0x000fea000b83ffff */
.L_x_27:
[C---:B-1----:R-:W-:Y:S01]  /*1e20*/  LEA R2, R14.reuse, UR4, 0x3 ;  /* 0x000000040e027c11 */ /* 0x042fe2000f8e18ff */
[----:B------:R-:W-:Y:S01]  /*1e30*/  NOP ;  /* 0x0000000000007918 */ /* 0x000fe20000000000 */
[----:B--2---:R-:W-:Y:S02]  /*1e40*/  SHF.L.U32 R3, R13, 0x1f, RZ ;  /* 0x0000001f0d037819 */ /* 0x004fe400000006ff */
[----:B------:R-:W-:Y:S02]  /*1e50*/  LEA R4, R14, UR4, 0x4 ;  /* 0x000000040e047c11 */ /* 0x000fe4000f8e20ff */
[----:B------:R-:W1:Y:S02]  /*1e60*/  SYNCS.PHASECHK.TRANS64.TRYWAIT P0, [R2+URZ+0x130], R3 ;  /* 0x00013003020075a7 */ /* 0x000e6400080011ff */
[----:B-1----:R-:W-:Y:S05]  /*1e70*/  @!P0 BRA `(.L_x_33) ;  /* 0x0000005400048947 */ /* 0x002fea0003800000 */
.L_x_112:
[----:B------:R-:W2:Y:S01]  /*1e80*/  LDS.128 R4, [R4+0x1c0] ;  /* 0x0001c00004047984 */ /* 0x000ea20000000c00 */
[----:B---3--:R-:W-:Y:S01]  /*1e90*/  ISETP.GE.AND P0, PT, R72, 0x1, PT ;  /* 0x000000014800780c */ /* 0x008fe20003f06270 */
[----:B-1----:R-:W-:Y:S01]  /*1ea0*/  VIADD R2, R2, 0x140 ;  /* 0x0000014002027836 */ /* 0x002fe20000000000 */
[----:B------:R-:W-:Y:S01]  /*1eb0*/  @!PT LDS RZ, [RZ] ;  /* 0x00000000fffff984 */ /* 0x000fe20000000800 */
[----:B------:R-:W-:Y:S01]  /*1ec0*/  @!PT LDS RZ, [RZ] ;  /* 0x00000000fffff984 */ /* 0x000fe20000000800 */
[----:B------:R-:W-:Y:S01]  /*1ed0*/  @!PT LDS RZ, [RZ] ;  /* 0x00000000fffff984 */ /* 0x000fe20000000800 */
[----:B------:R-:W-:Y:S01]  /*1ee0*/  @!PT LDS RZ, [RZ] ;  /* 0x00000000fffff984 */ /* 0x000fe20000000800 */
[----:B------:R1:W-:Y:S06]  /*1ef0*/  MEMBAR.ALL.CTA ;  /* 0x0000000000007992 */ /* 0x0003ec0000008000 */
[----:B-1----:R-:W1:Y:S01]  /*1f00*/  FENCE.VIEW.ASYNC.S ;  /* 0x00000000000073c6 */ /* 0x002e620000000000 */
[----:B------:R-:W-:-:S04]  /*1f10*/  PRMT R2, RZ, 0x654, R2 ;  /* 0x00000654ff027816 */ /* 0x000fc80000000002 */
[----:B-1----:R1:W-:Y:S01]  /*1f20*/  SYNCS.ARRIVE.TRANS64.RED.A1T0 RZ, [R2+URZ], RZ ;  /* 0x000000ff02ff79a7 */ /* 0x0023e200081004ff */
[----:B--2---:R-:W-:-:S13]  /*1f30*/  LOP3.LUT P2, RZ, R6, 0x1, RZ, 0xc0, !PT ;  /* 0x0000000106ff7812 */ /* 0x004fda000784c0ff */
[----:B------:R-:W-:Y:S01]  /*1f40*/  @P2 SHF.R.U32.HI R3, RZ, 0x10, R5 ;  /* 0x00000010ff032819 */ /* 0x000fe20000011605 */
[----:B------:R-:W-:Y:S01]  /*1f50*/  VOTEU.ANY UP0, P2 ;  /* 0x0000000000ff7886 */ /* 0x000fe20001000100 */
[----:B------:R-:W-:Y:S02]  /*1f60*/  @P2 MOV R11, R4 ;  /* 0x00000004000b2202 */ /* 0x000fe40000000f00 */
[----:B------:R-:W-:Y:S02]  /*1f70*/  @P2 R2UR.BROADCAST UR8, R3 ;  /* 0x00000000030822ca */ /* 0x000fe400008e0000 */
[----:B------:R-:W-:-:S11]  /*1f80*/  @P2 LOP3.LUT R8, R5, 0xffff, RZ, 0xc0, !PT ;  /* 0x0000ffff05082812 */ /* 0x000fd600078ec0ff */
[----:B------:R-:W-:Y:S01]  /*1f90*/  @UP0 UMOV UR36, UR8 ;  /* 0x0000000800240c82 */ /* 0x000fe20008000000 */
[----:B-1----:R-:W-:Y:S05]  /*1fa0*/  @!P0 BRA `(.L_x_34) ;  /* 0x0000000000b88947 */ /* 0x002fea0003800000 */
[----:B------:R-:W4:Y:S01]  /*1fb0*/  LDC.64 R4, c[0x0][0xb18] ;  /* 0x0002c600ff047b82 */ /* 0x000f220000000a00 */
[----:B------:R-:W-:-:S07]  /*1fc0*/  ISETP.NE.AND P3, PT, R72, 0x1, PT ;  /* 0x000000014800780c */ /* 0x000fce0003f65270 */
[----:B------:R-:W1:Y:S08]  /*1fd0*/  LDC.64 R6, c[0x0][0xb10] ;  /* 0x0002c400ff067b82 */ /* 0x000e700000000a00 */
[----:B------:R-:W2:Y:S08]  /*1fe0*/  LDC R16, c[0x0][0xb20] ;  /* 0x0002c800ff107b82 */ /* 0x000eb00000000800 */
[----:B------:R-:W3:Y:S01]  /*1ff0*/  LDC R18, c[0x0][0xb0c] ;  /* 0x0002c300ff127b82 */ /* 0x000ee20000000800 */
[----:B----4-:R-:W-:Y:S01]  /*2000*/  IMAD.HI.U32 R17, R0, R5, RZ ;  /* 0x0000000500117227 */ /* 0x010fe200078e00ff */
[----:B------:R-:W-:-:S03]  /*2010*/  ISETP.NE.AND P0, PT, R4, 0x1, PT ;  /* 0x000000010400780c */ /* 0x000fc60003f05270 */
[----:B------:R-:W-:-:S03]  /*2020*/  IMAD.HI.U32 R5, R8, R5, RZ ;  /* 0x0000000508057227 */ /* 0x000fc600078e00ff */
[----:B------:R-:W4:Y:S01]  /*2030*/  LDC.64 R2, c[0x0][0xb28] ;  /* 0x0002ca00ff027b82 */ /* 0x000f220000000a00 */
[----:B-1----:R-:W-:-:S04]  /*2040*/  IMAD.HI.U32 R20, R9, R6, RZ ;  /* 0x0000000609147227 */ /* 0x002fc800078e00ff */
[----:B------:R-:W-:Y:S01]  /*2050*/  IMAD.HI.U32 R22, R11, R6, RZ ;  /* 0x000000060b167227 */ /* 0x000fe200078e00ff */
[----:B------:R-:W-:Y:S02]  /*2060*/  SHF.R.U32.HI R20, RZ, R7, R20 ;  /* 0x00000007ff147219 */ /* 0x000fe40000011614 */
[-C--:B--2---:R-:W-:Y:S02]  /*2070*/  SHF.R.U32.HI R17, RZ, R16.reuse, R17 ;  /* 0x00000010ff117219 */ /* 0x084fe40000011611 */
[----:B------:R-:W-:Y:S02]  /*2080*/  SHF.R.U32.HI R5, RZ, R16, R5 ;  /* 0x00000010ff057219 */ /* 0x000fe40000011605 */
[----:B------:R-:W-:Y:S02]  /*2090*/  SEL R17, R0, R17, !P0 ;  /* 0x0000001100117207 */ /* 0x000fe40004000000 */
[----:B------:R-:W-:Y:S02]  /*20a0*/  SHF.R.U32.HI R22, RZ, R7, R22 ;  /* 0x00000007ff167219 */ /* 0x000fe40000011616 */
[----:B---3--:R-:W-:-:S02]  /*20b0*/  ISETP.NE.AND P1, PT, R18, 0x1, PT ;  /* 0x000000011200780c */ /* 0x008fc40003f25270 */
[----:B------:R-:W-:Y:S02]  /*20c0*/  SEL R5, R8, R5, !P0 ;  /* 0x0000000508057207 */ /* 0x000fe40004000000 */
[----:B------:R-:W-:Y:S02]  /*20d0*/  SEL R19, R9, R20, !P1 ;  /* 0x0000001409137207 */ /* 0x000fe40004800000 */
[----:B------:R-:W-:Y:S01]  /*20e0*/  SEL R7, R11, R22, !P1 ;  /* 0x000000160b077207 */ /* 0x000fe20004800000 */
[----:B----4-:R-:W-:-:S04]  /*20f0*/  IMAD.HI.U32 R20, R17, R2, RZ ;  /* 0x0000000211147227 */ /* 0x010fc800078e00ff */
[----:B------:R-:W-:Y:S01]  /*2100*/  IMAD.HI.U32 R6, R19, R2, RZ ;  /* 0x0000000213067227 */ /* 0x000fe200078e00ff */
[----:B------:R-:W-:-:S04]  /*2110*/  @P3 SHF.R.U32.HI R17, RZ, R3, R20 ;  /* 0x00000003ff113219 */ /* 0x000fc80000011614 */
[----:B------:R-:W-:Y:S01]  /*2120*/  @P3 SHF.R.U32.HI R19, RZ, R3, R6 ;  /* 0x00000003ff133219 */ /* 0x000fe20000011606 */
[----:B------:R-:W-:-:S04]  /*2130*/  IMAD R17, R72, R17, RZ ;  /* 0x0000001148117224 */ /* 0x000fc800078e02ff */
[----:B------:R-:W-:Y:S01]  /*2140*/  IMAD R6, R72, R19, RZ ;  /* 0x0000001348067224 */ /* 0x000fe200078e02ff */
[C---:B------:R-:W-:Y:S02]  /*2150*/  ISETP.GE.AND P0, PT, R5.reuse, R17, PT ;  /* 0x000000110500720c */ /* 0x040fe40003f06270 */
[----:B------:R-:W-:Y:S02]  /*2160*/  IADD3 R17, PT, PT, -R5, RZ, RZ ;  /* 0x000000ff05117210 */ /* 0x000fe40007ffe1ff */
[----:B------:R-:W-:Y:S01]  /*2170*/  ISETP.GE.OR P0, PT, R7, R6, P0 ;  /* 0x000000060700720c */ /* 0x000fe20000706670 */
[----:B------:R-:W-:-:S04]  /*2180*/  IMAD.HI.U32 R6, R5, R2, RZ ;  /* 0x0000000205067227 */ /* 0x000fc800078e00ff */
[----:B------:R-:W-:Y:S01]  /*2190*/  IMAD R8, R4, R17, R8 ;  /* 0x0000001104087224 */ /* 0x000fe200078e0208 */
[----:B------:R-:W-:-:S04]  /*21a0*/  SHF.R.U32.HI R6, RZ, R3, R6 ;  /* 0x00000003ff067219 */ /* 0x000fc80000011606 */
[----:B------:R-:W-:-:S03]  /*21b0*/  SEL R6, R5, R6, !P3 ;  /* 0x0000000605067207 */ /* 0x000fc60005800000 */
[----:B------:R-:W-:-:S04]  /*21c0*/  @!P0 IMAD.HI.U32 R16, R7, R2, RZ ;  /* 0x0000000207108227 */ /* 0x000fc800078e00ff */
[----:B------:R-:W-:Y:S01]  /*21d0*/  IMAD.MOV R2, RZ, RZ, -R6 ;  /* 0x000000ffff027224 */ /* 0x000fe200078e0a06 */
[----:B------:R-:W-:-:S03]  /*21e0*/  @!P0 SHF.R.U32.HI R16, RZ, R3, R16 ;  /* 0x00000003ff108219 */ /* 0x000fc60000011610 */
[----:B------:R-:W-:Y:S01]  /*21f0*/  IMAD R2, R72, R2, R5 ;  /* 0x0000000248027224 */ /* 0x000fe200078e0205 */
[----:B------:R-:W-:-:S05]  /*2200*/  @!P0 SEL R3, R7, R16, !P3 ;  /* 0x0000001007038207 */ /* 0x000fca0005800000 */
[--C-:B------:R-:W-:Y:S02]  /*2210*/  @!P0 IMAD.IADD R6, R6, 0x1, -R3.reuse ;  /* 0x0000000106068824 */ /* 0x100fe400078e0a03 */
[----:B------:R-:W-:Y:S01]  /*2220*/  @!P0 IMAD R3, R2, R19, R3 ;  /* 0x0000001302038224 */ /* 0x000fe200078e0203 */
[----:B------:R-:W-:Y:S01]  /*2230*/  IADD3 R2, PT, PT, -R7, RZ, RZ ;  /* 0x000000ff07027210 */ /* 0x000fe20007ffe1ff */
[----:B------:R-:W-:Y:S02]  /*2240*/  @!P0 IMAD R5, R72, R6, R7 ;  /* 0x0000000648058224 */ /* 0x000fe400078e0207 */
[----:B------:R-:W-:Y:S02]  /*2250*/  @!P0 IMAD.MOV.U32 R7, RZ, RZ, R3 ;  /* 0x000000ffff078224 */ /* 0x000fe400078e0003 */
[----:B------:R-:W-:Y:S02]  /*2260*/  IMAD R2, R18, R2, R11 ;  /* 0x0000000212027224 */ /* 0x000fe400078e020b */
[----:B------:R-:W-:-:S02]  /*2270*/  IMAD R8, R5, R4, R8 ;  /* 0x0000000405087224 */ /* 0x000fc400078e0208 */
[----:B------:R-:W-:Y:S02]  /*2280*/  IMAD R11, R7, R18, R2 ;  /* 0x00000012070b7224 */ /* 0x000fe400078e0202 */
.L_x_34:
[----:B------:R-:W1:Y:S02]  /*2290*/  LDCU UR8, c[0x0][0xb30] ;  /* 0x00016600ff0877ac */ /* 0x000e640008000800 */
[----:B-1----:R-:W-:-:S09]  /*22a0*/  UISETP.NE.AND UP0, UPT, UR8, 0x1, UPT ;  /* 0x000000010800788c */ /* 0x002fd2000bf05270 */
[----:B------:R-:W-:Y:S05]  /*22b0*/  BRA.U UP0, `(.L_x_35) ;  /* 0x0000000100407547 */ /* 0x000fea000b800000 */
[----:B------:R-:W1:Y:S08]  /*22c0*/  LDC.64 R4, c[0x0][0xb10] ;  /* 0x0002c400ff047b82 */ /* 0x000e700000000a00 */
[----:B------:R-:W2:Y:S08]  /*22d0*/  LDC.64 R2, c[0x0][0xb18] ;  /* 0x0002c600ff027b82 */ /* 0x000eb00000000a00 */
[----:B------:R-:W3:Y:S08]  /*22e0*/  LDC R6, c[0x0][0xb20] ;  /* 0x0002c800ff067b82 */ /* 0x000ef00000000800 */
[----:B------:R-:W4:Y:S01]  /*22f0*/  LDC R16, c[0x0][0xb0c] ;  /* 0x0002c300ff107b82 */ /* 0x000f220000000800 */
[----:B-1----:R-:W-:-:S05]  /*2300*/  IMAD.HI.U32 R4, R11, R4, RZ ;  /* 0x000000040b047227 */ /* 0x002fca00078e00ff */
[----:B------:R-:W-:Y:S01]  /*2310*/  SHF.R.U32.HI R4, RZ, R5, R4 ;  /* 0x00000005ff047219 */ /* 0x000fe20000011604 */
[----:B--2---:R-:W-:Y:S01]  /*2320*/  IMAD.HI.U32 R3, R8, R3, RZ ;  /* 0x0000000308037227 */ /* 0x004fe200078e00ff */
[----:B------:R-:W-:-:S04]  /*2330*/  ISETP.NE.AND P0, PT, R2, 0x1, PT ;  /* 0x000000010200780c */ /* 0x000fc80003f05270 */
[----:B---3--:R-:W-:-:S04]  /*2340*/  SHF.R.U32.HI R3, RZ, R6, R3 ;  /* 0x00000006ff037219 */ /* 0x008fc80000011603 */
[----:B------:R-:W-:Y:S02]  /*2350*/  SEL R3, R8, R3, !P0 ;  /* 0x0000000308037207 */ /* 0x000fe40004000000 */
[----:B----4-:R-:W-:-:S04]  /*2360*/  ISETP.NE.AND P1, PT, R16, 0x1, PT ;  /* 0x000000011000780c */ /* 0x010fc80003f25270 */
[----:B------:R-:W-:-:S05]  /*2370*/  SEL R4, R11, R4, !P1 ;  /* 0x000000040b047207 */ /* 0x000fca0004800000 */
[----:B------:R-:W-:Y:S02]  /*2380*/  IMAD.IADD R5, R3, 0x1, -R4 ;  /* 0x0000000103057824 */ /* 0x000fe400078e0a04 */
[----:B------:R-:W-:Y:S02]  /*2390*/  IMAD.IADD R3, R4, 0x1, -R3 ;  /* 0x0000000104037824 */ /* 0x000fe400078e0a03 */
[----:B------:R-:W-:Y:S02]  /*23a0*/  IMAD R11, R5, R16, R11 ;  /* 0x00000010050b7224 */ /* 0x000fe400078e020b */
[----:B------:R-:W-:-:S07]  /*23b0*/  IMAD R8, R3, R2, R8 ;  /* 0x0000000203087224 */ /* 0x000fce00078e0208 */
.L_x_35:
[----:B------:R-:W-:Y:S01]  /*23c0*/  VIADD R14, R14, 0x1 ;  /* 0x000000010e0e7836 */ /* 0x000fe20000000000 */
[----:B------:R-:W-:Y:S01]  /*23d0*/  PLOP3.LUT P1, PT, PT, PT, PT, 0x80, 0x8 ;  /* 0x000000000008781c */ /* 0x000fe20003f2f070 */
[----:B------:R-:W-:Y:S02]  /*23e0*/  IMAD.IADD R165, R11, 0x1, R154 ;  /* 0x000000010ba57824 */ /* 0x000fe400078e029a */
[----:B------:R-:W-:Y:S01]  /*23f0*/  IMAD.IADD R155, R8, 0x1, R143 ;  /* 0x00000001089b7824 */ /* 0x000fe200078e028f */
[----:B------:R-:W-:-:S04]  /*2400*/  ISETP.NE.AND P0, PT, R14, 0x2, PT ;  /* 0x000000020e00780c */ /* 0x000fc80003f05270 */
[----:B------:R-:W-:Y:S02]  /*2410*/  SEL R2, RZ, 0x1, P0 ;  /* 0x00000001ff027807 */ /* 0x000fe40000000000 */
[----:B------:R-:W-:Y:S02]  /*2420*/  SEL R14, R14, RZ, P0 ;  /* 0x000000ff0e0e7207 */ /* 0x000fe40000000000 */
[----:B------:R-:W-:Y:S01]  /*2430*/  LOP3.LUT R13, R13, R2, RZ, 0x3c, !PT ;  /* 0x000000020d0d7212 */ /* 0x000fe200078e3cff */
[----:B------:R-:W-:Y:S06]  /*2440*/  @P2 BRA `(.L_x_36) ;  /* 0xfffffff000982947 */ /* 0x000fec000383ffff */
[----:B------:R-:W-:Y:S01]  /*2450*/  UIADD3 UR4, UPT, UPT, UR4, 0x88, URZ ;  /* 0x0000008804047890 */ /* 0x000fe2000fffe0ff */
[----:B------:R-:W-:-:S03]  /*2460*/  SHF.L.U32 R3, R15, 0x1f, RZ ;  /* 0x0000001f0f037819 */ /* 0x000fc600000006ff */
[----:B------:R-:W-:-:S09]  /*2470*/  ULEA UR5, UR6, UR4, 0x3 ;  /* 0x0000000406057291 */ /* 0x000fd2000f8e18ff */
[----:B------:R-:W1:Y:S02]  /*2480*/  SYNCS.PHASECHK.TRANS64.TRYWAIT P0, [UR5], R3 ;  /* 0x00000003ff0075a7 */ /* 0x000e640008001105 */
[----:B-1----:R-:W-:Y:S05]  /*2490*/  @!P0 BRA `(.L_x_37) ;  /* 0x0000004c00908947 */ /* 0x002fea0003800000 */
.L_x_114:
[----:B------:R-:W-:-:S04]  /*24a0*/  UIADD3 UR6, UPT, UPT, UR6, 0x1, URZ ;  /* 0x0000000106067890 */ /* 0x000fc8000fffe0ff */
[----:B------:R-:W-:-:S04]  /*24b0*/  UISETP.NE.AND UP0, UPT, UR6, 0x11, UPT ;  /* 0x000000110600788c */ /* 0x000fc8000bf05270 */
[----:B------:R-:W-:Y:S02]  /*24c0*/  USEL UR7, URZ, 0x1, UP0 ;  /* 0x00000001ff077887 */ /* 0x000fe40008000000 */
[----:B------:R-:W-:-:S04]  /*24d0*/  USEL UR6, UR6, URZ, UP0 ;  /* 0x000000ff06067287 */ /* 0x000fc80008000000 */
[----:B------:R-:W-:Y:S01]  /*24e0*/  ULEA UR5, UR6, UR4, 0x3 ;  /* 0x0000000406057291 */ /* 0x000fe2000f8e18ff */
[----:B------:R-:W-:-:S04]  /*24f0*/  LOP3.LUT R2, R15, UR7, RZ, 0x3c, !PT ;  /* 0x000000070f027c12 */ /* 0x000fc8000f8e3cff */
[----:B-1----:R-:W-:-:S04]  /*2500*/  SHF.L.U32 R3, R2, 0x1f, RZ ;  /* 0x0000001f02037819 */ /* 0x002fc800000006ff */
[----:B------:R-:W1:Y:S02]  /*2510*/  SYNCS.PHASECHK.TRANS64.TRYWAIT P0, [UR5], R3 ;  /* 0x00000003ff0075a7 */ /* 0x000e640008001105 */
[----:B-1----:R-:W-:Y:S05]  /*2520*/  @!P0 BRA `(.L_x_38) ;  /* 0x0000004c00848947 */ /* 0x002fea0003800000 */
.L_x_116:
        /* <DEDUP_REMOVED lines=9> */
.L_x_118:
        /* <DEDUP_REMOVED lines=9> */
.L_x_120:
        /* <DEDUP_REMOVED lines=9> */
.L_x_122:
        /* <DEDUP_REMOVED lines=9> */
.L_x_124:
        /* <DEDUP_REMOVED lines=9> */
.L_x_126:
        /* <DEDUP_REMOVED lines=9> */
.L_x_128:
        /* <DEDUP_REMOVED lines=9> */
.L_x_130:
        /* <DEDUP_REMOVED lines=9> */
.L_x_132:
        /* <DEDUP_REMOVED lines=9> */
.L_x_134:
        /* <DEDUP_REMOVED lines=9> */
.L_x_136:
        /* <DEDUP_REMOVED lines=9> */
.L_x_138:
        /* <DEDUP_REMOVED lines=9> */
.L_x_140:
        /* <DEDUP_REMOVED lines=9> */
.L_x_142:
        /* <DEDUP_REMOVED lines=9> */
.L_x_144:
[----:B------:R-:W-:-:S04]  /*2d10*/  UIADD3 UR6, UPT, UPT, UR6, 0x1, URZ ;  /* 0x0000000106067890 */ /* 0x000fc8000fffe0ff */
[----:B------:R-:W-:-:S04]  /*2d20*/  UISETP.NE.AND UP0, UPT, UR6, 0x11, UPT ;  /* 0x000000110600788c */ /* 0x000fc8000bf05270 */
[----:B------:R-:W-:Y:S02]  /*2d30*/  USEL UR5, URZ, 0x1, UP0 ;  /* 0x00000001ff057887 */ /* 0x000fe40008000000 */
[----:B------:R-:W-:-:S04]  /*2d40*/  USEL UR6, UR6, URZ, UP0 ;  /* 0x000000ff06067287 */ /* 0x000fc80008000000 */
[----:B------:R-:W-:Y:S01]  /*2d50*/  ULEA UR6, UR6, UR4, 0x3 ;  /* 0x0000000406067291 */ /* 0x000fe2000f8e18ff */
[----:B-1----:R-:W-:-:S04]  /*2d60*/  LOP3.LUT R3, R2, UR5, RZ, 0x3c, !PT ;  /* 0x0000000502037c12 */ /* 0x002fc8000f8e3cff */
[----:B------:R-:W-:Y:S01]  /*2d70*/  SHF.L.U32 R3, R3, 0x1f, RZ ;  /* 0x0000001f03037819 */ /* 0x000fe200000006ff */
[----:B----4-:R-:W-:-:S07]  /*2d80*/  IMAD.U32 R0, RZ, RZ, UR6 ;  /* 0x00000006ff007e24 */ /* 0x010fce000f8e00ff */
.L_x_53:
[----:B-1----:R1:W2:Y:S02]  /*2d90*/  SYNCS.PHASECHK.TRANS64.TRYWAIT P0, [R0+URZ], R3 ;  /* 0x00000003000075a7 */ /* 0x0022a400080011ff */
[----:B--2---:R-:W-:Y:S05]  /*2da0*/  @!P0 NANOSLEEP.SYNCS 0x989680 ;  /* 0x009896800000895d */ /* 0x004fea0003900000 */
[----:B------:R-:W2:Y:S02]  /*2db0*/  @!P0 SYNCS.PHASECHK.TRANS64 P0, [R0+URZ], R3 ;  /* 0x00000003000085a7 */ /* 0x000ea400080010ff */
[----:B--2---:R-:W-:Y:S05]  /*2dc0*/  @P0 EXIT ;  /* 0x000000000000094d */ /* 0x004fea0003800000 */
[----:B------:R-:W-:Y:S05]  /*2dd0*/  BRA `(.L_x_53) ;  /* 0xfffffffc00ec7947 */ /* 0x000fea000383ffff */
.L_x_18:
[----:B------:R-:W-:-:S04]  /*2de0*/  UISETP.NE.AND UP1, UPT, UR37, URZ, UPT ;  /* 0x000000ff2500728c */ /* 0x000fc8000bf25270 */
[----:B------:R-:W-:-:S09]  /*2df0*/  UISETP.NE.OR UP1, UPT, UR8, 0x1, UP1 ;  /* 0x000000010800788c */ /* 0x000fd20008f25670 */
[----:B------:R-:W-:Y:S05]  /*2e00*/  BRA.U UP1, `(.L_x_54) ;  /* 0x0000000501487547 */ /* 0x000fea000b800000 */
[----:B------:R-:W-:Y:S01]  /*2e10*/  ISETP.NE.AND P2, PT, R2, RZ, PT ;  /* 0x000000ff0200720c */ /* 0x000fe20003f45270 */
[----:B------:R-:W-:Y:S01]  /*2e20*/  IMAD.MOV.U32 R12, RZ, RZ, 0x1 ;  /* 0x00000001ff0c7424 */ /* 0x000fe200078e00ff */
[----:B------:R-:W-:Y:S02]  /*2e30*/  CS2R R10, SRZ ;  /* 0x00000000000a7805 */ /* 0x000fe4000001ff00 */
[----:B------:R-:W-:Y:S01]  /*2e40*/  CS2R R8, SRZ ;  /* 0x0000000000087805 */ /* 0x000fe2000001ff00 */
[----:B------:R-:W-:Y:S01]  /*2e50*/  UMOV UR4, 0x400 ;  /* 0x0000040000047882 */ /* 0x000fe20000000000 */
[----:B------:R-:W-:Y:S01]  /*2e60*/  UMOV UR6, URZ ;  /* 0x000000ff00067c82 */ /* 0x000fe20008000000 */
[----:B------:R-:W-:-:S12]  /*2e70*/  ULEA UR37, UR37, UR4, 0x18 ;  /* 0x0000000425257291 */ /* 0x000fd8000f8ec0ff */
.L_x_58:
[----:B------:R-:W-:Y:S02]  /*2e80*/  LEA R0, R8, UR37, 0x3 ;  /* 0x0000002508007c11 */ /* 0x000fe4000f8e18ff */
[----:B------:R-:W-:-:S03]  /*2e90*/  SHF.L.U32 R5, R9, 0x1f, RZ ;  /* 0x0000001f09057819 */ /* 0x000fc600000006ff */
[----:B------:R-:W-:Y:S01]  /*2ea0*/  VIADD R4, R0, 0x1a0 ;  /* 0x000001a000047836 */ /* 0x000fe20000000000 */
[----:B------:R-:W1:Y:S02]  /*2eb0*/  SYNCS.PHASECHK.TRANS64.TRYWAIT P0, [R0+URZ+0x190], R5 ;  /* 0x00019005000075a7 */ /* 0x000e6400080011ff */
[----:B-1----:R-:W-:Y:S05]  /*2ec0*/  @!P0 BRA `(.L_x_55) ;  /* 0x0000004800848947 */ /* 0x002fea0003800000 */
.L_x_145:
[----:B------:R-:W-:Y:S01]  /*2ed0*/  ULEA UR5, UR6, UR37, 0x3 ;  /* 0x0000002506057291 */ /* 0x000fe2000f8e18ff */
[----:B------:R-:W-:Y:S02]  /*2ee0*/  PRMT R4, RZ, 0x654, R4 ;  /* 0x00000654ff047816 */ /* 0x000fe40000000004 */
[----:B-1----:R-:W-:Y:S01]  /*2ef0*/  SHF.L.U32 R5, R12, 0x1f, RZ ;  /* 0x0000001f0c057819 */ /* 0x002fe200000006ff */
[----:B------:R-:W-:Y:S01]  /*2f00*/  UIADD3 UR4, UPT, UPT, UR5, 0x130, URZ ;  /* 0x0000013005047890 */ /* 0x000fe2000fffe0ff */
[----:B------:R1:W-:Y:S05]  /*2f10*/  SYNCS.ARRIVE.TRANS64.RED.A1T0 RZ, [R4+URZ], RZ ;  /* 0x000000ff04ff79a7 */ /* 0x0003ea00081004ff */
[----:B------:R-:W-:Y:S01]  /*2f20*/  IMAD.U32 R7, RZ, RZ, UR4 ;  /* 0x00000004ff077e24 */ /* 0x000fe2000f8e00ff */
[----:B------:R-:W2:Y:S04]  /*2f30*/  SYNCS.PHASECHK.TRANS64.TRYWAIT P0, [UR5+0x140], R5 ;  /* 0x00014005ff0075a7 */ /* 0x000ea80008001105 */
[----:B------:R-:W-:Y:S01]  /*2f40*/  PRMT R6, R2, 0x654, R7 ;  /* 0x0000065402067816 */ /* 0x000fe20000000007 */
[----:B-1----:R-:W-:Y:S01]  /*2f50*/  @!P2 IMAD.MOV.U32 R4, RZ, RZ, 0x10 ;  /* 0x00000010ff04a424 */ /* 0x002fe200078e00ff */
[----:B--2---:R-:W-:Y:S06]  /*2f60*/  @!P0 BRA `(.L_x_56) ;  /* 0x0000004800708947 */ /* 0x004fec0003800000 */
.L_x_147:
[----:B------:R-:W-:Y:S01]  /*2f70*/  ULEA UR4, UR6, UR37, 0x4 ;  /* 0x0000002506047291 */ /* 0x000fe2000f8e20ff */
[----:B------:R-:W-:Y:S01]  /*2f80*/  SEL R3, R6, R3, !P2 ;  /* 0x0000000306037207 */ /* 0x000fe20005000000 */
[----:B------:R-:W-:Y:S01]  /*2f90*/  UIADD3 UR5, UPT, UPT, UR5, 0x130, URZ ;  /* 0x0000013005057890 */ /* 0x000fe2000fffe0ff */
[----:B-1----:R-:W-:Y:S01]  /*2fa0*/  LEA R0, R11, UR37, 0x3 ;  /* 0x000000250b007c11 */ /* 0x002fe2000f8e18ff */
[----:B------:R-:W-:Y:S01]  /*2fb0*/  UIADD3 UR4, UPT, UPT, UR4, 0x1c0, URZ ;  /* 0x000001c004047890 */ /* 0x000fe2000fffe0ff */
[----:B------:R-:W-:Y:S01]  /*2fc0*/  SHF.L.U32 R5, R10, 0x1f, RZ ;  /* 0x0000001f0a057819 */ /* 0x000fe200000006ff */
[----:B------:R1:W-:Y:S01]  /*2fd0*/  @!P2 SYNCS.ARRIVE.TRANS64.RED RZ, [R3+URZ], R4 ;  /* 0x0000000403ffa9a7 */ /* 0x0003e200080004ff */
[----:B------:R-:W-:Y:S01]  /*2fe0*/  UIADD3 UR6, UPT, UPT, UR6, 0x1, URZ ;  /* 0x0000000106067890 */ /* 0x000fe2000fffe0ff */
[----:B------:R-:W-:-:S03]  /*2ff0*/  VIADD R8, R8, 0x1 ;  /* 0x0000000108087836 */ /* 0x000fc60000000000 */
[----:B------:R-:W-:Y:S02]  /*3000*/  UISETP.NE.AND UP0, UPT, UR6, 0x2, UPT ;  /* 0x000000020600788c */ /* 0x000fe4000bf05270 */
[----:B------:R-:W-:Y:S06]  /*3010*/  UGETNEXTWORKID.BROADCAST [UR4], [UR5] ;  /* 0x00000000040073ca */ /* 0x000fec0008000100 */
[----:B------:R-:W-:Y:S01]  /*3020*/  USEL UR4, URZ, 0x1, UP0 ;  /* 0x00000001ff047887 */ /* 0x000fe20008000000 */
[----:B------:R-:W-:Y:S01]  /*3030*/  ISETP.NE.AND P0, PT, R8, 0x2, PT ;  /* 0x000000020800780c */ /* 0x000fe20003f05270 */
[----:B------:R-:W-:Y:S01]  /*3040*/  USEL UR6, UR6, URZ, UP0 ;  /* 0x000000ff06067287 */ /* 0x000fe20008000000 */
[----:B------:R-:W2:Y:S03]  /*3050*/  SYNCS.PHASECHK.TRANS64.TRYWAIT P1, [R0+URZ+0x130], R5 ;  /* 0x00013005000075a7 */ /* 0x000ea600080211ff */
[----:B------:R-:W-:Y:S01]  /*3060*/  LOP3.LUT R12, R12, UR4, RZ, 0x3c, !PT ;  /* 0x000000040c0c7c12 */ /* 0x000fe2000f8e3cff */
[----:B-12---:R-:W-:Y:S07]  /*3070*/  @!P1 BRA `(.L_x_57) ;  /* 0x0000004800449947 */ /* 0x006fee0003800000 */
.L_x_148:
[C---:B------:R-:W-:Y:S01]  /*3080*/  LEA R4, R11.reuse, UR37, 0x4 ;  /* 0x000000250b047c11 */ /* 0x040fe2000f8e20ff */
[----:B-1----:R-:W-:Y:S01]  /*3090*/  VIADD R0, R0, 0x140 ;  /* 0x0000014000007836 */ /* 0x002fe20000000000 */
[----:B------:R-:W-:Y:S01]  /*30a0*/  SEL R8, R8, RZ, P0 ;  /* 0x000000ff08087207 */ /* 0x000fe20000000000 */
[----:B------:R-:W-:-:S03]  /*30b0*/  VIADD R11, R11, 0x1 ;  /* 0x000000010b0b7836 */ /* 0x000fc60000000000 */
[----:B------:R-:W1:Y:S01]  /*30c0*/  LDS.128 R4, [R4+0x1c0] ;  /* 0x0001c00004047984 */ /* 0x000e620000000c00 */
[----:B------:R-:W-:Y:S02]  /*30d0*/  PRMT R0, RZ, 0x654, R0 ;  /* 0x00000654ff007816 */ /* 0x000fe40000000000 */
[C---:B------:R-:W-:Y:S01]  /*30e0*/  ISETP.NE.AND P1, PT, R11.reuse, 0x2, PT ;  /* 0x000000020b00780c */ /* 0x040fe20003f25270 */
[----:B------:R-:W-:Y:S01]  /*30f0*/  @!PT LDS RZ, [RZ] ;  /* 0x00000000fffff984 */ /* 0x000fe20000000800 */
[----:B------:R-:W-:Y:S01]  /*3100*/  @!PT LDS RZ, [RZ] ;  /* 0x00000000fffff984 */ /* 0x000fe20000000800 */
[----:B------:R-:W-:Y:S01]  /*3110*/  @!PT LDS RZ, [RZ] ;  /* 0x00000000fffff984 */ /* 0x000fe20000000800 */
[----:B------:R-:W-:Y:S01]  /*3120*/  @!PT LDS RZ, [RZ] ;  /* 0x00000000fffff984 */ /* 0x000fe20000000800 */
[----:B------:R2:W-:Y:S06]  /*3130*/  MEMBAR.ALL.CTA ;  /* 0x0000000000007992 */ /* 0x0005ec0000008000 */
[----:B--2---:R-:W2:Y:S01]  /*3140*/  FENCE.VIEW.ASYNC.S ;  /* 0x00000000000073c6 */ /* 0x004ea20000000000 */
[----:B------:R-:W-:Y:S01]  /*3150*/  SEL R11, R11, RZ, P1 ;  /* 0x000000ff0b0b7207 */ /* 0x000fe20000800000 */
[----:B--2---:R2:W-:Y:S01]  /*3160*/  SYNCS.ARRIVE.TRANS64.RED.A1T0 RZ, [R0+URZ], RZ ;  /* 0x000000ff00ff79a7 */ /* 0x0045e200081004ff */
[----:B-1----:R-:W-:-:S02]  /*3170*/  LOP3.LUT P3, RZ, R6, 0x1, RZ, 0xc0, !PT ;  /* 0x0000000106ff7812 */ /* 0x002fc4000786c0ff */
[----:B------:R-:W-:-:S04]  /*3180*/  SEL R5, RZ, 0x1, P1 ;  /* 0x00000001ff057807 */ /* 0x000fc80000800000 */
[----:B------:R-:W-:Y:S02]  /*3190*/  LOP3.LUT R10, R10, R5, RZ, 0x3c, !PT ;  /* 0x000000050a0a7212 */ /* 0x000fe400078e3cff */
[----:B--2---:R-:W-:-:S04]  /*31a0*/  SEL R0, RZ, 0x1, P0 ;  /* 0x00000001ff007807 */ /* 0x004fc80000000000 */
[----:B------:R-:W-:Y:S01]  /*31b0*/  LOP3.LUT R9, R9, R0, RZ, 0x3c, !PT ;  /* 0x0000000009097212 */ /* 0x000fe200078e3cff */
[----:B------:R-:W-:Y:S06]  /*31c0*/  @P3 BRA `(.L_x_58) ;  /* 0xfffffffc002c3947 */ /* 0x000fec000383ffff */
[----:B------:R-:W-:Y:S01]  /*31d0*/  ULEA UR5, UR6, UR37, 0x3 ;  /* 0x0000002506057291 */ /* 0x000fe2000f8e18ff */
[----:B------:R-:W-:-:S08]  /*31e0*/  SHF.L.U32 R3, R12, 0x1f, RZ ;  /* 0x0000001f0c037819 */ /* 0x000fd000000006ff */
[----:B------:R-:W1:Y:S02]  /*31f0*/  SYNCS.PHASECHK.TRANS64 P0, [UR5+0x140], R3 ;  /* 0x00014003ff0075a7 */ /* 0x000e640008001005 */
[----:B-1----:R-:W-:Y:S05]  /*3200*/  @P0 BRA `(.L_x_59) ;  /* 0x0000000000080947 */ /* 0x002fea0003800000 */
[----:B------:R-:W1:Y:S02]  /*3210*/  SYNCS.PHASECHK.TRANS64.TRYWAIT P0, [UR5+0x140], R3 ;  /* 0x00014003ff0075a7 */ /* 0x000e640008001105 */
[----:B-1----:R-:W-:Y:S05]  /*3220*/  @!P0 BRA `(.L_x_60) ;  /* 0x0000004400ec8947 */ /* 0x002fea0003800000 */
.L_x_59:
[----:B------:R-:W-:-:S04]  /*3230*/  UIADD3 UR4, UPT, UPT, UR6, 0x1, URZ ;  /* 0x0000000106047890 */ /* 0x000fc8000fffe0ff */
[----:B------:R-:W-:-:S04]  /*3240*/  UISETP.NE.AND UP0, UPT, UR4, 0x2, UPT ;  /* 0x000000020400788c */ /* 0x000fc8000bf05270 */
[----:B------:R-:W-:Y:S02]  /*3250*/  USEL UR7, URZ, 0x1, UP0 ;  /* 0x00000001ff077887 */ /* 0x000fe40008000000 */
[----:B------:R-:W-:-:S04]  /*3260*/  USEL UR4, UR4, URZ, UP0 ;  /* 0x000000ff04047287 */ /* 0x000fc80008000000 */
[----:B------:R-:W-:Y:S01]  /*3270*/  ULEA UR4, UR4, UR37, 0x3 ;  /* 0x0000002504047291 */ /* 0x000fe2000f8e18ff */
[----:B-1----:R-:W-:-:S04]  /*3280*/  LOP3.LUT R3, R12, UR7, RZ, 0x3c, !PT ;  /* 0x000000070c037c12 */ /* 0x002fc8000f8e3cff */
[----:B------:R-:W-:-:S04]  /*3290*/  SHF.L.U32 R0, R3, 0x1f, RZ ;  /* 0x0000001f03007819 */ /* 0x000fc800000006ff */
[----:B------:R-:W1:Y:S02]  /*32a0*/  SYNCS.PHASECHK.TRANS64 P0, [UR4+0x140], R0 ;  /* 0x00014000ff0075a7 */ /* 0x000e640008001004 */
[----:B-1----:R-:W-:Y:S05]  /*32b0*/  @P0 EXIT ;  /* 0x000000000000094d */ /* 0x002fea0003800000 */
[----:B------:R-:W-:Y:S02]  /*32c0*/  SHF.L.U32 R3, R3, 0x1f, RZ ;  /* 0x0000001f03037819 */ /* 0x000fe400000006ff */
[----:B------:R-:W-:-:S07]  /*32d0*/  MOV R0, UR4 ;  /* 0x0000000400007c02 */ /* 0x000fce0008000f00 */
.L_x_61:
[----:B-1----:R1:W2:Y:S02]  /*32e0*/  SYNCS.PHASECHK.TRANS64.TRYWAIT P0, [R0+URZ+0x140], R3 ;  /* 0x00014003000075a7 */ /* 0x0022a400080011ff */
[----:B--2---:R-:W-:Y:S05]  /*32f0*/  @!P0 NANOSLEEP.SYNCS 0x989680 ;  /* 0x009896800000895d */ /* 0x004fea0003900000 */
[----:B------:R-:W2:Y:S02]  /*3300*/  @!P0 SYNCS.PHASECHK.TRANS64 P0, [R0+URZ+0x140], R3 ;  /* 0x00014003000085a7 */ /* 0x000ea400080010ff */
[----:B--2---:R-:W-:Y:S05]  /*3310*/  @P0 EXIT ;  /* 0x000000000000094d */ /* 0x004fea0003800000 */
[----:B------:R-:W-:Y:S05]  /*3320*/  BRA `(.L_x_61) ;  /* 0xfffffffc00ec7947 */ /* 0x000fea000383ffff */
.L_x_54:
[----:B------:R-:W-:-:S09]  /*3330*/  UISETP.NE.AND UP1, UPT, UR8, URZ, UPT ;  /* 0x000000ff0800728c */ /* 0x000fd2000bf25270 */
[----:B------:R-:W-:Y:S05]  /*3340*/  BRA.U UP1, `(.L_x_62) ;  /* 0x0000000d017c7547 */ /* 0x000fea000b800000 */
[----:B------:R-:W-:Y:S01]  /*3350*/  UMOV UR4, 0x40 ;  /* 0x0000004000047882 */ /* 0x000fe20000000000 */
[----:B------:R-:W-:Y:S01]  /*3360*/  NOP ;  /* 0x0000000000007918 */ /* 0x000fe20000000000 */
[----:B------:R-:W-:Y:S01]  /*3370*/  ULEA UR4, UR37, UR4, 0x18 ;  /* 0x0000000425047291 */ /* 0x000fe2000f8ec0ff */
[----:B------:R-:W-:Y:S02]  /*3380*/  UMOV UR5, 0x400 ;  /* 0x0000040000057882 */ /* 0x000fe40000000000 */
[----:B------:R-:W-:-:S06]  /*3390*/  ULEA UR37, UR37, UR5, 0x18 ;  /* 0x0000000525257291 */ /* 0x000fcc000f8ec0ff */
[----:B------:R-:W1:Y:S02]  /*33a0*/  LDS.U8 R0, [UR4+0x1c] ;  /* 0x00001c04ff007984 */ /* 0x000e640008000000 */
[----:B-1----:R-:W-:-:S13]  /*33b0*/  ISETP.NE.AND P0, PT, R0, RZ, PT ;  /* 0x000000ff0000720c */ /* 0x002fda0003f05270 */
[----:B------:R-:W-:Y:S05]  /*33c0*/  @P0 BRA `(.L_x_63) ;  /* 0x0000000000580947 */ /* 0x000fea0003800000 */
[----:B------:R-:W-:-:S13]  /*33d0*/  ELECT P0, URZ, PT ;  /* 0x0000000000ff782f */ /* 0x000fda0003800000 */
[----:B------:R-:W-:Y:S05]  /*33e0*/  @!P0 BRA `(.L_x_64) ;  /* 0x0000000000608947 */ /* 0x000fea0003800000 */
[----:B------:R-:W-:Y:S01]  /*33f0*/  UMOV UR5, 0x10 ;  /* 0x0000001000057882 */ /* 0x000fe20000000000 */
[----:B------:R-:W-:Y:S01]  /*3400*/  HFMA2 R0, -RZ, RZ, 0, 5.9604644775390625e-08 ;  /* 0x00000001ff007431 */ /* 0x000fe200000001ff */
[----:B------:R-:W-:-:S03]  /*3410*/  MOV R2, 0xffff ;  /* 0x0000ffff00027802 */ /* 0x000fc60000000f00 */
[----:B------:R-:W-:Y:S04]  /*3420*/  DEPBAR.LE SB1, 0x36 ;  /* 0x00009d800000791a */ /* 0x000fe80000000000 */
[----:B------:R-:W1:Y:S02]  /*3430*/  UTCATOMSWS.FIND_AND_SET.ALIGN UP0, UR5, UR5 ;  /* 0x00000005000575e3 */ /* 0x000e640008000800 */
[----:B-1----:R-:W-:Y:S01]  /*3440*/  MOV R3, UR5 ;  /* 0x0000000500037c02 */ /* 0x002fe20008000f00 */
[----:B------:R-:W-:Y:S06]  /*3450*/  BRA.U UP0, `(.L_x_65) ;  /* 0x0000000100187547 */ /* 0x000fec000b800000 */
.L_x_66:
[----:B------:R-:W-:Y:S05]  /*3460*/  NANOSLEEP 0x64 ;  /* 0x000000640000795d */ /* 0x000fea0003800000 */
[----:B------:R-:W-:-:S05]  /*3470*/  UMOV UR5, 0x10 ;  /* 0x0000001000057882 */ /* 0x000fca0000000000 */
[----:B------:R-:W-:Y:S04]  /*3480*/  DEPBAR.LE SB1, 0x36 ;  /* 0x00009d800000791a */ /* 0x000fe80000000000 */
[----:B------:R-:W1:Y:S02]  /*3490*/  UTCATOMSWS.FIND_AND_SET.ALIGN UP0, UR5, UR5 ;  /* 0x00000005000575e3 */ /* 0x000e640008000800 */
[----:B-1----:R-:W-:Y:S01]  /*34a0*/  MOV R3, UR5 ;  /* 0x0000000500037c02 */ /* 0x002fe20008000f00 */
[----:B------:R-:W-:Y:S05]  /*34b0*/  BRA.U !UP0, `(.L_x_66) ;  /* 0xfffffffd08e87547 */ /* 0x000fea000b83ffff */
.L_x_65:
[-C--:B------:R-:W-:Y:S02]  /*34c0*/  SHF.L.U32 R2, R2, R3.reuse, RZ ;  /* 0x0000000302027219 */ /* 0x080fe400000006ff */
[----:B------:R-:W-:Y:S01]  /*34d0*/  SHF.L.U32 R0, R0, R3, RZ ;  /* 0x0000000300007219 */ /* 0x000fe200000006ff */
[----:B------:R-:W-:Y:S02]  /*34e0*/  IMAD.SHL.U32 R3, R3, 0x20, RZ ;  /* 0x0000002003037824 */ /* 0x000fe400078e00ff */
[----:B------:R1:W-:Y:S04]  /*34f0*/  ATOMS.OR RZ, [UR4+0x14], R2 ;  /* 0x00001402ffff798c */ /* 0x0003e8000b000004 */
[----:B------:R1:W-:Y:S04]  /*3500*/  ATOMS.OR RZ, [UR4+0x18], R0 ;  /* 0x00001800ffff798c */ /* 0x0003e8000b000004 */
[----:B------:R1:W-:Y:S01]  /*3510*/  STS [UR37+0x1e0], R3 ;  /* 0x0001e003ff007988 */ /* 0x0003e20008000825 */
[----:B------:R-:W-:Y:S05]  /*3520*/  BRA `(.L_x_64) ;  /* 0x0000000000107947 */ /* 0x000fea0003800000 */
.L_x_63:
[----:B------:R-:W-:Y:S02]  /*3530*/  MOV R0, 0xffffffff ;  /* 0xffffffff00007802 */ /* 0x000fe40000000f00 */
[----:B------:R-:W-:-:S03]  /*3540*/  MOV R2, 0x3570 ;  /* 0x0000357000027802 */ /* 0x000fc60000000f00 */
[----:B------:R1:W-:Y:S04]  /*3550*/  STS [UR37+0x1e0], R0 ;  /* 0x0001e000ff007988 */ /* 0x0003e80008000825 */
[----:B-1-3-5:R-:W-:Y:S05]  /*3560*/  CALL.REL.NOINC `($__internal_1_$__cuda_sm10x_tcgen05_guardrail_trap_phase_invalid_during_alloc) ;  /* 0x0000004800687944 */ /* 0x02afea0003c00000 */
.L_x_64:
[----:B------:R-:W-:Y:S05]  /*3570*/  WARPSYNC.ALL ;  /* 0x0000000000007948 */ /* 0x000fea0003800000 */
[----:B------:R-:W2:Y:S01]  /*3580*/  S2UR UR6, SR_CgaCtaId ;  /* 0x00000000000679c3 */ /* 0x000ea20000008800 */
[----:B------:R-:W-:Y:S01]  /*3590*/  UMOV UR4, 0x400 ;  /* 0x0000040000047882 */ /* 0x000fe20000000000 */
[----:B------:R-:W-:-:S06]  /*35a0*/  NOP ;  /* 0x0000000000007918 */ /* 0x000fcc0000000000 */
[----:B------:R-:W-:Y:S06]  /*35b0*/  BAR.ARV 0x6, 0xa0 ;  /* 0x0182800000007b1d */ /* 0x000fec0000002000 */
[----:B------:R-:W4:Y:S01]  /*35c0*/  LDCU UR7, c[0x0][0x38c] ;  /* 0x00007180ff0777ac */ /* 0x000f220008000800 */
[----:B------:R-:W-:Y:S01]  /*35d0*/  IMAD.MOV.U32 R11, RZ, RZ, 0x1 ;  /* 0x00000001ff0b7424 */ /* 0x000fe200078e00ff */
[----:B------:R-:W-:Y:S01]  /*35e0*/  CS2R R8, SRZ ;  /* 0x0000000000087805 */ /* 0x000fe2000001ff00 */
[----:B------:R-:W-:Y:S01]  /*35f0*/  IMAD.MOV.U32 R10, RZ, RZ, RZ ;  /* 0x000000ffff0a7224 */ /* 0x000fe200078e00ff */
[----:B------:R-:W-:Y:S01]  /*3600*/  UMOV UR18, URZ ;  /* 0x000000ff00127c82 */ /* 0x000fe20008000000 */
[----:B------:R-:W-:Y:S01]  /*3610*/  UMOV UR17, URZ ;  /* 0x000000ff00117c82 */ /* 0x000fe20008000000 */
[----:B------:R-:W-:Y:S01]  /*3620*/  UMOV UR22, 0x0 ;  /* 0x0000000000167882 */ /* 0x000fe20000000000 */
[----:B------:R-:W-:Y:S01]  /*3630*/  UMOV UR23, 0x8100010 ;  /* 0x0810001000177882 */ /* 0x000fe20000000000 */
[----:B------:R-:W-:Y:S01]  /*3640*/  UMOV UR20, 0x0 ;  /* 0x0000000000147882 */ /* 0x000fe20000000000 */
[----:B------:R-:W-:Y:S01]  /*3650*/  UMOV UR21, 0x8100010 ;  /* 0x0810001000157882 */ /* 0x000fe20000000000 */
[----:B--2---:R-:W-:Y:S01]  /*3660*/  ULEA UR6, UR6, UR4, 0x18 ;  /* 0x0000000406067291 */ /* 0x004fe2000f8ec0ff */
[----:B------:R-:W2:Y:S03]  /*3670*/  LDCU UR4, c[0x0][0x38c] ;  /* 0x00007180ff0477ac */ /* 0x000ea60008000800 */
[----:B------:R-:W-:-:S02]  /*3680*/  UIADD3 UR11, UPT, UPT, UR6, 0x4400, URZ ;  /* 0x00004400060b7890 */ /* 0x000fc4000fffe0ff */
[----:B----4-:R-:W-:-:S03]  /*3690*/  UIADD3 UR7, UPT, UPT, UR7, 0x3f, URZ ;  /* 0x0000003f07077890 */ /* 0x010fc6000fffe0ff */
[----:B-1----:R-:W1:Y:S01]  /*36a0*/  LDS R0, [UR6+0x1e0] ;  /* 0x0001e006ff007984 */ /* 0x002e620008000800 */
[----:B------:R-:W-:Y:S02]  /*36b0*/  UIADD3 UR12, UPT, UPT, UR6, 0x26400, URZ ;  /* 0x00026400060c7890 */ /* 0x000fe4000fffe0ff */
[----:B------:R-:W-:Y:S02]  /*36c0*/  USHF.R.S32.HI UR5, URZ, 0x1f, UR7 ;  /* 0x0000001fff057899 */ /* 0x000fe40008011407 */
[----:B------:R-:W-:Y:S02]  /*36d0*/  USHF.R.U32.HI UR11, URZ, 0x4, UR11 ;  /* 0x00000004ff0b7899 */ /* 0x000fe4000801160b */
[----:B------:R-:W-:Y:S02]  /*36e0*/  ULEA.HI UR5, UR5, UR7, URZ, 0x6 ;  /* 0x0000000705057291 */ /* 0x000fe4000f8f30ff */
[----:B------:R-:W-:Y:S02]  /*36f0*/  USHF.R.U32.HI UR12, URZ, 0x4, UR12 ;  /* 0x00000004ff0c7899 */ /* 0x000fe4000801160c */
[----:B------:R-:W-:-:S02]  /*3700*/  USHF.R.S32.HI UR5, URZ, 0x6, UR5 ;  /* 0x00000006ff057899 */ /* 0x000fc40008011405 */
[----:B------:R-:W-:Y:S02]  /*3710*/  ULOP3.LUT UR11, UR11, 0x3fff, URZ, 0xc0, !UPT ;  /* 0x00003fff0b0b7892 */ /* 0x000fe4000f8ec0ff */
[----:B------:R-:W-:Y:S02]  /*3720*/  UISETP.LT.AND UP0, UPT, UR5, 0x1, UPT ;  /* 0x000000010500788c */ /* 0x000fe4000bf01270 */
[----:B------:R-:W-:Y:S02]  /*3730*/  ULOP3.LUT UR12, UR12, 0x3fff, URZ, 0xc0, !UPT ;  /* 0x00003fff0c0c7892 */ /* 0x000fe4000f8ec0ff */
[----:B------:R-:W-:Y:S02]  /*3740*/  USEL UR10, UR5, 0x1, !UP0 ;  /* 0x00000001050a7887 */ /* 0x000fe4000c000000 */
[----:B------:R-:W-:Y:S02]  /*3750*/  ULOP3.LUT UR11, UR11, 0x10000, URZ, 0xfc, !UPT ;  /* 0x000100000b0b7892 */ /* 0x000fe4000f8efcff */
[----:B------:R-:W-:-:S02]  /*3760*/  ULOP3.LUT UR12, UR12, 0x10000, URZ, 0xfc, !UPT ;  /* 0x000100000c0c7892 */ /* 0x000fc4000f8efcff */
[----:B------:R-:W-:Y:S02]  /*3770*/  UIADD3 UR10, UPT, UPT, -UR10, URZ, URZ ;  /* 0x000000ff0a0a7290 */ /* 0x000fe4000fffe1ff */
[----:B--2---:R-:W-:Y:S01]  /*3780*/  UISETP.GE.AND UP3, UPT, UR4, 0x1, UPT ;  /* 0x000000010400788c */ /* 0x004fe2000bf66270 */
[----:B-1----:R-:W-:-:S15]  /*3790*/  R2UR UR19, R0 ;  /* 0x00000000001372ca */ /* 0x002fde00000e0000 */
.L_x_73:
[----:B------:R-:W-:Y:S02]  /*37a0*/  LEA R0, R10, UR6, 0x3 ;  /* 0x000000060a007c11 */ /* 0x000fe4000f8e18ff */
[----:B------:R-:W-:Y:S02]  /*37b0*/  SHF.L.U32 R5, R9, 0x1f, RZ ;  /* 0x0000001f09057819 */ /* 0x000fe400000006ff */
[----:B------:R-:W-:Y:S01]  /*37c0*/  PLOP3.LUT P0, PT, PT, PT, UP3, 0x80, 0x8 ;  /* 0x000000000008781c */ /* 0x000fe20003f0f038 */
[----:B------:R-:W-:Y:S01]  /*37d0*/  VIADD R3, R0, 0x140 ;  /* 0x0000014000037836 */ /* 0x000fe20000000000 */
[----:B-1----:R-:W1:Y:S02]  /*37e0*/  SYNCS.PHASECHK.TRANS64.TRYWAIT P1, [R0+URZ+0x130], R5 ;  /* 0x00013005000075a7 */ /* 0x002e6400080211ff */
[----:B-1--4-:R-:W-:Y:S09]  /*37f0*/  @!P1 BRA `(.L_x_67) ;  /* 0x0000004000909947 */ /* 0x012ff20003800000 */
.L_x_150:
[----:B------:R-:W-:Y:S01]  /*3800*/  LEA R4, R10, UR6, 0x4 ;  /* 0x000000060a047c11 */ /* 0x000fe2000f8e20ff */
[----:B------:R-:W-:Y:S01]  /*3810*/  @UP3 ULEA UR4, UR17, UR6, 0x3 ;  /* 0x0000000611043291 */ /* 0x000fe2000f8e18ff */
[----:B------:R-:W-:Y:S01]  /*3820*/  PLOP3.LUT P2, PT, PT, PT, PT, 0x80, 0x8 ;  /* 0x000000000008781c */ /* 0x000fe20003f4f070 */
[----:B------:R-:W-:Y:S01]  /*3830*/  ULEA UR8, UR18, UR6, 0x3 ;  /* 0x0000000612087291 */ /* 0x000fe2000f8e18ff */
[----:B------:R-:W-:Y:S01]  /*3840*/  PRMT R3, RZ, 0x654, R3 ;  /* 0x00000654ff037816 */ /* 0x000fe20000000003 */
[----:B------:R-:W-:Y:S01]  /*3850*/  ULEA UR9, UR18, UR19, 0x6 ;  /* 0x0000001312097291 */ /* 0x000fe2000f8e30ff */
[----:B-1----:R-:W1:Y:S01]  /*3860*/  LDS.128 R4, [R4+0x1c0] ;  /* 0x0001c00004047984 */ /* 0x002e620000000c00 */
[----:B------:R-:W-:Y:S02]  /*3870*/  @P0 SHF.L.U32 R2, R8, 0x1f, RZ ;  /* 0x0000001f08020819 */ /* 0x000fe400000006ff */
[----:B------:R-:W-:Y:S01]  /*3880*/  SHF.L.U32 R0, R11, 0x1f, RZ ;  /* 0x0000001f0b007819 */ /* 0x000fe200000006ff */
[----:B------:R-:W-:Y:S01]  /*3890*/  @!PT LDS RZ, [RZ] ;  /* 0x00000000fffff984 */ /* 0x000fe20000000800 */
[----:B------:R-:W-:Y:S01]  /*38a0*/  @!PT LDS RZ, [RZ] ;  /* 0x00000000fffff984 */ /* 0x000fe20000000800 */
[----:B------:R-:W-:Y:S01]  /*38b0*/  @!PT LDS RZ, [RZ] ;  /* 0x00000000fffff984 */ /* 0x000fe20000000800 */
[----:B------:R-:W-:Y:S01]  /*38c0*/  @!PT LDS RZ, [RZ] ;  /* 0x00000000fffff984 */ /* 0x000fe20000000800 */
[----:B------:R2:W-:Y:S06]  /*38d0*/  MEMBAR.ALL.CTA ;  /* 0x0000000000007992 */ /* 0x0005ec0000008000 */
[----:B--2---:R-:W2:Y:S02]  /*38e0*/  FENCE.VIEW.ASYNC.S ;  /* 0x00000000000073c6 */ /* 0x004ea40000000000 */
[----:B--2---:R2:W-:Y:S01]  /*38f0*/  SYNCS.ARRIVE.TRANS64.RED.A1T0 RZ, [R3+URZ], RZ ;  /* 0x000000ff03ff79a7 */ /* 0x0045e200081004ff */
[----:B------:R2:W4:Y:S01]  /*3900*/  @P0 SYNCS.PHASECHK.TRANS64.TRYWAIT P2, [UR4], R2 ;  /* 0x00000002ff0005a7 */ /* 0x0005220008041104 */
[----:B-1----:R-:W-:Y:S01]  /*3910*/  LOP3.LUT P1, RZ, R6, 0x1, RZ, 0xc0, !PT ;  /* 0x0000000106ff7812 */ /* 0x002fe2000782c0ff */
[----:B------:R-:W1:Y:S02]  /*3920*/  SYNCS.PHASECHK.TRANS64.TRYWAIT P0, [UR8+0x170], R0 ;  /* 0x00017000ff0075a7 */ /* 0x000e640008001108 */
[----:B-12-4-:R-:W-:Y:S10]  /*3930*/  @!P0 BRA `(.L_x_68) ;  /* 0x0000004000548947 */ /* 0x016ff40003800000 */
.L_x_152:
[----:B------:R-:W-:Y:S01]  /*3940*/  IADD3 R10, PT, PT, R10, 0x1, RZ ;  /* 0x000000010a0a7810 */ /* 0x000fe20007ffe0ff */
[----:B------:R-:W-:Y:S06]  /*3950*/  BRA.U !UP3, `(.L_x_69) ;  /* 0x000000010b987547 */ /* 0x000fec000b800000 */
[----:B------:R-:W-:Y:S01]  /*3960*/  UPLOP3.LUT UP4, UPT, UPT, UPT, UPT, 0x40, 0x4 ;  /* 0x000000000004789c */ /* 0x000fe20003f8e870 */
[----:B------:R-:W-:Y:S01]  /*3970*/  UMOV UR16, UR10 ;  /* 0x0000000a00107c82 */ /* 0x000fe20008000000 */
[----:B------:R-:W-:Y:S01]  /*3980*/  UMOV UR15, UR5 ;  /* 0x00000005000f7c82 */ /* 0x000fe20008000000 */
[----:B------:R-:W-:-:S08]  /*3990*/  UMOV UR14, UR17 ;  /* 0x00000011000e7c82 */ /* 0x000fd00008000000 */
.L_x_72:
[----:B------:R-:W-:Y:S02]  /*39a0*/  UIADD3 UR16, UPT, UPT, UR16, 0x1, URZ ;  /* 0x0000000110107890 */ /* 0x000fe4000fffe0ff */
[----:B--2---:R-:W-:Y:S02]  /*39b0*/  ULEA UR7, UR14, UR6, 0x3 ;  /* 0x000000060e077291 */ /* 0x004fe4000f8e18ff */
[----:B------:R-:W-:Y:S01]  /*39c0*/  UISETP.NE.AND UP0, UPT, UR16, URZ, UPT ;  /* 0x000000ff1000728c */ /* 0x000fe2000bf05270 */
[----:B----4-:R-:W-:Y:S10]  /*39d0*/  @P2 BRA `(.L_x_70) ;  /* 0x00000000000c2947 */ /* 0x010ff40003800000 */
[----:B-1----:R-:W-:Y:S04]  /*39e0*/  SHF.L.U32 R3, R8, 0x1f, RZ ;  /* 0x0000001f08037819 */ /* 0x002fe800000006ff */
[----:B------:R-:W1:Y:S02]  /*39f0*/  SYNCS.PHASECHK.TRANS64.TRYWAIT P0, [UR7], R3 ;  /* 0x00000003ff0075a7 */ /* 0x000e640008001107 */
[----:B-1----:R-:W-:Y:S05]  /*3a00*/  @!P0 BRA `(.L_x_71) ;  /* 0x0000004000388947 */ /* 0x002fea0003800000 */
.L_x_70:
[----:B------:R-:W-:Y:S01]  /*3a10*/  UISETP.NE.AND UP1, UPT, UR15, 0x1, UPT ;  /* 0x000000010f00788c */ /* 0x000fe2000bf25270 */
[----:B------:R-:W-:Y:S01]  /*3a20*/  PLOP3.LUT P2, PT, PT, PT, PT, 0x80, 0x8 ;  /* 0x000000000008781c */ /* 0x000fe20003f4f070 */
[----:B------:R-:W-:Y:S02]  /*3a30*/  UIADD3 UR17, UPT, UPT, UR14, 0x1, URZ ;  /* 0x000000010e117890 */ /* 0x000fe4000fffe0ff */
[----:B------:R-:W-:Y:S02]  /*3a40*/  ULEA UR24, UR14, UR12, 0x8 ;  /* 0x0000000c0e187291 */ /* 0x000fe4000f8e40ff */
[----:B------:R-:W-:Y:S01]  /*3a50*/  UISETP.NE.AND UP2, UPT, UR17, 0x11, UPT ;  /* 0x000000111100788c */ /* 0x000fe2000bf45270 */
[----:B------:R-:W-:Y:S01]  /*3a60*/  PLOP3.LUT P0, PT, PT, PT, UP1, 0x80, 0x8 ;  /* 0x000000000008781c */ /* 0x000fe20003f0f018 */
[----:B------:R-:W-:Y:S02]  /*3a70*/  ULEA UR26, UR14, UR11, 0x9 ;  /* 0x0000000b0e1a7291 */ /* 0x000fe4000f8e48ff */
[----:B------:R-:W-:Y:S02]  /*3a80*/  USEL UR13, URZ, 0x1, UP2 ;  /* 0x00000001ff0d7887 */ /* 0x000fe40009000000 */
[----:B------:R-:W-:Y:S02]  /*3a90*/  USEL UR17, UR17, URZ, UP2 ;  /* 0x000000ff11117287 */ /* 0x000fe40009000000 */
[----:B------:R-:W-:Y:S02]  /*3aa0*/  UIADD3 UR30, UPT, UPT, UR24, 0x2, URZ ;  /* 0x00000002181e7890 */ /* 0x000fe4000fffe0ff */
[----:B------:R-:W-:Y:S01]  /*3ab0*/  @UP1 ULEA UR4, UR17, UR6, 0x3 ;  /* 0x0000000611041291 */ /* 0x000fe2000f8e18ff */
[----:B------:R-:W-:Y:S01]  /*3ac0*/  LOP3.LUT R8, R8, UR13, RZ, 0x3c, !PT ;  /* 0x0000000d08087c12 */ /* 0x000fe2000f8e3cff */
[----:B------:R-:W-:Y:S02]  /*3ad0*/  UIADD3 UR28, UPT, UPT, UR26, 0x2, URZ ;  /* 0x000000021a1c7890 */ /* 0x000fe4000fffe0ff */
[----:B------:R-:W-:Y:S01]  /*3ae0*/  UIADD3 UR7, UPT, UPT, UR7, 0x88, URZ ;  /* 0x0000008807077890 */ /* 0x000fe2000fffe0ff */
[----:B-1----:R-:W-:Y:S01]  /*3af0*/  @P0 SHF.L.U32 R0, R8, 0x1f, RZ ;  /* 0x0000001f08000819 */ /* 0x002fe200000006ff */
[----:B------:R-:W-:Y:S01]  /*3b00*/  UMOV UR25, 0x80004020 ;  /* 0x8000402000197882 */ /* 0x000fe20000000000 */
[----:B------:R-:W-:Y:S01]  /*3b10*/  UMOV UR27, 0x80004020 ;  /* 0x80004020001b7882 */ /* 0x000fe20000000000 */
[----:B------:R-:W-:Y:S01]  /*3b20*/  UMOV UR31, 0x80004020 ;  /* 0x80004020001f7882 */ /* 0x000fe20000000000 */
[----:B------:R2:W4:Y:S01]  /*3b30*/  @P0 SYNCS.PHASECHK.TRANS64.TRYWAIT P2, [UR4], R0 ;  /* 0x00000000ff0005a7 */ /* 0x0005220008041104 */
[----:B------:R-:W-:Y:S01]  /*3b40*/  UIADD3 UR15, UPT, UPT, UR15, -0x1, URZ ;  /* 0xffffffff0f0f7890 */ /* 0x000fe2000fffe0ff */
[----:B------:R2:W-:Y:S01]  /*3b50*/  UTCQMMA gdesc[UR26], gdesc[UR24], tmem[UR9], tmem[UR22], idesc[UR23], UP4 ;  /* 0x00ff16181a0075ea */ /* 0x0005e2000a000309 */
[----:B------:R-:W-:Y:S01]  /*3b60*/  UPLOP3.LUT UP4, UPT, UPT, UPT, UPT, 0x80, 0x8 ;  /* 0x000000000008789c */ /* 0x000fe20003f8f070 */
[----:B------:R-:W-:Y:S01]  /*3b70*/  UMOV UR29, 0x80004020 ;  /* 0x80004020001d7882 */ /* 0x000fe20000000000 */
[----:B------:R-:W-:Y:S01]  /*3b80*/  UMOV UR14, UR17 ;  /* 0x00000011000e7c82 */ /* 0x000fe20008000000 */
[----:B------:R2:W-:Y:S01]  /*3b90*/  UTCQMMA gdesc[UR28], gdesc[UR30], tmem[UR9], tmem[UR20], idesc[UR21], UPT ;  /* 0x00ff141e1c0075ea */ /* 0x0005e2000b800309 */
[----:B------:R2:W-:Y:S01]  /*3ba0*/  UTCBAR [UR7], URZ ;  /* 0x000000ff070073e9 */ /* 0x0005e200080000ff */
[----:B------:R-:W-:Y:S06]  /*3bb0*/  BRA.U UP0, `(.L_x_72) ;  /* 0xfffffffd00787547 */ /* 0x000fec000b83ffff */
.L_x_69:
[----:B------:R-:W-:Y:S01]  /*3bc0*/  UIADD3 UR18, UPT, UPT, UR18, 0x1, URZ ;  /* 0x0000000112127890 */ /* 0x000fe2000fffe0ff */
[C---:B------:R-:W-:Y:S01]  /*3bd0*/  ISETP.NE.AND P0, PT, R10.reuse, 0x2, PT ;  /* 0x000000020a00780c */ /* 0x040fe20003f05270 */
[----:B------:R-:W-:Y:S02]  /*3be0*/  UIADD3 UR8, UPT, UPT, UR8, 0x150, URZ ;  /* 0x0000015008087890 */ /* 0x000fe4000fffe0ff */
[----:B------:R-:W-:Y:S01]  /*3bf0*/  UISETP.NE.AND UP0, UPT, UR18, 0x4, UPT ;  /* 0x000000041200788c */ /* 0x000fe2000bf05270 */
[----:B-12---:R-:W-:Y:S02]  /*3c00*/  SEL R0, RZ, 0x1, P0 ;  /* 0x00000001ff007807 */ /* 0x006fe40000000000 */
[----:B------:R-:W-:Y:S01]  /*3c10*/  SEL R10, R10, RZ, P0 ;  /* 0x000000ff0a0a7207 */ /* 0x000fe20000000000 */
[----:B------:R-:W-:Y:S01]  /*3c20*/  USEL UR4, URZ, 0x1, UP0 ;  /* 0x00000001ff047887 */ /* 0x000fe20008000000 */
[----:B------:R-:W-:Y:S01]  /*3c30*/  LOP3.LUT R9, R9, R0, RZ, 0x3c, !PT ;  /* 0x0000000009097212 */ /* 0x000fe200078e3cff */
[----:B------:R-:W-:Y:S01]  /*3c40*/  USEL UR18, UR18, URZ, UP0 ;  /* 0x000000ff12127287 */ /* 0x000fe20008000000 */
[----:B------:R1:W-:Y:S03]  /*3c50*/  UTCBAR [UR8], URZ ;  /* 0x000000ff080073e9 */ /* 0x0003e600080000ff */
[----:B------:R-:W-:Y:S01]  /*3c60*/  LOP3.LUT R11, R11, UR4, RZ, 0x3c, !PT ;  /* 0x000000040b0b7c12 */ /* 0x000fe2000f8e3cff */
[----:B------:R-:W-:Y:S07]  /*3c70*/  @P1 BRA `(.L_x_73) ;  /* 0xfffffff800c81947 */ /* 0x000fee000383ffff */
[----:B------:R-:W2:Y:S01]  /*3c80*/  S2UR UR4, SR_CgaCtaId ;  /* 0x00000000000479c3 */ /* 0x000ea20000008800 */
[----:B------:R-:W-:Y:S01]  /*3c90*/  ELECT P0, URZ, PT ;  /* 0x0000000000ff782f */ /* 0x000fe20003800000 */
[----:B------:R-:W-:Y:S01]  /*3ca0*/  IMAD.MOV.U32 R0, RZ, RZ, 0x1 ;  /* 0x00000001ff007424 */ /* 0x000fe200078e00ff */
[----:B------:R-:W-:Y:S01]  /*3cb0*/  UIADD3 UR6, UPT, UPT, UR6, 0x170, URZ ;  /* 0x0000017006067890 */ /* 0x000fe2000fffe0ff */
[----:B------:R-:W-:Y:S01]  /*3cc0*/  SHF.L.U32 R3, R11, 0x1f, RZ ;  /* 0x0000001f0b037819 */ /* 0x000fe200000006ff */
[----:B------:R-:W-:-:S03]  /*3cd0*/  UMOV UR5, 0x40 ;  /* 0x0000004000057882 */ /* 0x000fc60000000000 */
[----:B------:R-:W-:Y:S01]  /*3ce0*/  UVIRTCOUNT.DEALLOC.SMPOOL 0x80 ;  /* 0x000000800000784c */ /* 0x000fe20000000000 */
[----:B--2---:R-:W-:Y:S02]  /*3cf0*/  ULEA UR4, UR4, UR5, 0x18 ;  /* 0x0000000504047291 */ /* 0x004fe4000f8ec0ff */
[----:B------:R-:W-:-:S07]  /*3d00*/  ULEA UR5, UR18, UR6, 0x3 ;  /* 0x0000000612057291 */ /* 0x000fce000f8e18ff */
[----:B------:R2:W-:Y:S02]  /*3d10*/  @P0 STS.U8 [UR4+0x1c], R0 ;  /* 0x00001c00ff000988 */ /* 0x0005e40008000004 */
[----:B------:R-:W3:Y:S02]  /*3d20*/  SYNCS.PHASECHK.TRANS64.TRYWAIT P0, [UR5], R3 ;  /* 0x00000003ff0075a7 */ /* 0x000ee40008001105 */
[----:B--23--:R-:W-:Y:S05]  /*3d30*/  @!P0 BRA `(.L_x_74) ;  /* 0x0000003c00848947 */ /* 0x00cfea0003800000 */
.L_x_155:
[----:B------:R-:W-:-:S04]  /*3d40*/  UIADD3 UR7, UPT, UPT, UR18, 0x1, URZ ;  /* 0x0000000112077890 */ /* 0x000fc8000fffe0ff */
[----:B------:R-:W-:-:S04]  /*3d50*/  UISETP.NE.AND UP0, UPT, UR7, 0x4, UPT ;  /* 0x000000040700788c */ /* 0x000fc8000bf05270 */
[----:B-1----:R-:W-:Y:S02]  /*3d60*/  USEL UR8, URZ, 0x1, UP0 ;  /* 0x00000001ff087887 */ /* 0x002fe40008000000 */
[----:B------:R-:W-:-:S04]  /*3d70*/  USEL UR7, UR7, URZ, UP0 ;  /* 0x000000ff07077287 */ /* 0x000fc80008000000 */
[----:B------:R-:W-:Y:S01]  /*3d80*/  ULEA UR5, UR7, UR6, 0x3 ;  /* 0x0000000607057291 */ /* 0x000fe2000f8e18ff */
[----:B------:R-:W-:-:S04]  /*3d90*/  LOP3.LUT R2, R11, UR8, RZ, 0x3c, !PT ;  /* 0x000000080b027c12 */ /* 0x000fc8000f8e3cff */
[----:B--2---:R-:W-:-:S04]  /*3da0*/  SHF.L.U32 R3, R2, 0x1f, RZ ;  /* 0x0000001f02037819 */ /* 0x004fc800000006ff */
[----:B------:R-:W1:Y:S02]  /*3db0*/  SYNCS.PHASECHK.TRANS64.TRYWAIT P0, [UR5], R3 ;  /* 0x00000003ff0075a7 */ /* 0x000e640008001105 */
[----:B-1----:R-:W-:Y:S05]  /*3dc0*/  @!P0 BRA `(.L_x_75) ;  /* 0x0000003c00788947 */ /* 0x002fea0003800000 */
.L_x_157:
        /* <DEDUP_REMOVED lines=9> */
.L_x_159:
[----:B------:R-:W-:-:S04]  /*3e60*/  UIADD3 UR7, UPT, UPT, UR7, 0x1, URZ ;  /* 0x0000000107077890 */ /* 0x000fc8000fffe0ff */
[----:B------:R-:W-:-:S04]  /*3e70*/  UISETP.NE.AND UP0, UPT, UR7, 0x4, UPT ;  /* 0x000000040700788c */ /* 0x000fc8000bf05270 */
[----:B------:R-:W-:Y:S02]  /*3e80*/  USEL UR5, URZ, 0x1, UP0 ;  /* 0x00000001ff057887 */ /* 0x000fe40008000000 */
[----:B------:R-:W-:-:S04]  /*3e90*/  USEL UR7, UR7, URZ, UP0 ;  /* 0x000000ff07077287 */ /* 0x000fc80008000000 */
[----:B------:R-:W-:Y:S01]  /*3ea0*/  ULEA UR7, UR7, UR6, 0x3 ;  /* 0x0000000607077291 */ /* 0x000fe2000f8e18ff */
[----:B-1----:R-:W-:-:S04]  /*3eb0*/  LOP3.LUT R3, R2, UR5, RZ, 0x3c, !PT ;  /* 0x0000000502037c12 */ /* 0x002fc8000f8e3cff */
[----:B------:R-:W-:-:S04]  /*3ec0*/  SHF.L.U32 R3, R3, 0x1f, RZ ;  /* 0x0000001f03037819 */ /* 0x000fc800000006ff */
[----:B------:R-:W1:Y:S02]  /*3ed0*/  SYNCS.PHASECHK.TRANS64.TRYWAIT P0, [UR7], R3 ;  /* 0x00000003ff0075a7 */ /* 0x000e640008001107 */
[----:B-1----:R-:W-:Y:S05]  /*3ee0*/  @!P0 BRA `(.L_x_77) ;  /* 0x0000003c00608947 */ /* 0x002fea0003800000 */
.L_x_161:
[----:B------:R-:W-:Y:S01]  /*3ef0*/  NOP ;  /* 0x0000000000007918 */ /* 0x000fe20000000000 */
[----:B-1----:R-:W1:Y:S01]  /*3f00*/  LDS R0, [UR4+0x14] ;  /* 0x00001404ff007984 */ /* 0x002e620008000800 */
[----:B------:R-:W-:Y:S01]  /*3f10*/  ULOP3.LUT UR6, UR19, 0xffff, URZ, 0xc0, !UPT ;  /* 0x0000ffff13067892 */ /* 0x000fe2000f8ec0ff */
[----:B------:R-:W-:Y:S01]  /*3f20*/  UMOV UR8, 0xffff ;  /* 0x0000ffff00087882 */ /* 0x000fe20000000000 */
[----:B------:R-:W-:Y:S02]  /*3f30*/  UMOV UR5, 0x1 ;  /* 0x0000000100057882 */ /* 0x000fe40000000000 */
[----:B------:R-:W-:-:S04]  /*3f40*/  USHF.R.U32.HI UR6, URZ, 0x5, UR6 ;  /* 0x00000005ff067899 */ /* 0x000fc80008011606 */
[----:B------:R-:W-:Y:S02]  /*3f50*/  USHF.L.U32 UR8, UR8, UR6, URZ ;  /* 0x0000000608087299 */ /* 0x000fe400080006ff */
[----:B------:R-:W-:-:S04]  /*3f60*/  USHF.L.U32 UR5, UR5, UR6, URZ ;  /* 0x0000000605057299 */ /* 0x000fc800080006ff */
[----:B-1----:R-:W-:-:S04]  /*3f70*/  LOP3.LUT R0, R0, UR8, RZ, 0xc0, !PT ;  /* 0x0000000800007c12 */ /* 0x002fc8000f8ec0ff */
[----:B------:R-:W-:-:S13]  /*3f80*/  ISETP.NE.AND P0, PT, R0, UR8, PT ;  /* 0x0000000800007c0c */ /* 0x000fda000bf05270 */
[----:B------:R-:W-:Y:S05]  /*3f90*/  @P0 BRA `(.L_x_78) ;  /* 0x0000000000580947 */ /* 0x000fea0003800000 */
[----:B------:R-:W1:Y:S02]  /*3fa0*/  LDS R0, [UR4+0x18] ;  /* 0x00001804ff007984 */ /* 0x000e640008000800 */
[----:B-1----:R-:W-:-:S04]  /*3fb0*/  LOP3.LUT R0, R0, UR5, RZ, 0xc0, !PT ;  /* 0x0000000500007c12 */ /* 0x002fc8000f8ec0ff */
[----:B------:R-:W-:-:S13]  /*3fc0*/  ISETP.NE.AND P0, PT, R0, UR5, PT ;  /* 0x0000000500007c0c */ /* 0x000fda000bf05270 */
[----:B------:R-:W-:Y:S05]  /*3fd0*/  @P0 BRA `(.L_x_79) ;  /* 0x00000000003c0947 */ /* 0x000fea0003800000 */
[----:B------:R-:W1:Y:S01]  /*3fe0*/  S2R R2, SR_LANEID ;  /* 0x0000000000027919 */ /* 0x000e620000000000 */
[----:B------:R-:W-:Y:S01]  /*3ff0*/  ULOP3.LUT UR8, URZ, UR8, URZ, 0x33, !UPT ;  /* 0x00000008ff087292 */ /* 0x000fe2000f8e33ff */
[----:B------:R-:W-:Y:S01]  /*4000*/  LOP3.LUT R4, RZ, UR5, RZ, 0x33, !PT ;  /* 0x00000005ff047c12 */ /* 0x000fe2000f8e33ff */
[----:B------:R-:W-:Y:S02]  /*4010*/  VOTEU.ANY UR7, UPT, PT ;  /* 0x0000000000077886 */ /* 0x000fe400038e0100 */
[----:B------:R-:W-:Y:S01]  /*4020*/  UFLO.U32 UR7, UR7 ;  /* 0x00000007000772bd */ /* 0x000fe200080e0000 */
[----:B------:R-:W2:Y:S01]  /*4030*/  REDUX UR5, R4 ;  /* 0x00000000040573c4 */ /* 0x000ea20000000000 */
[----:B------:R-:W-:-:S06]  /*4040*/  IMAD.U32 R0, RZ, RZ, UR8 ;  /* 0x00000008ff007e24 */ /* 0x000fcc000f8e00ff */
[----:B------:R3:W-:Y:S01]  /*4050*/  UTCATOMSWS.AND URZ, UR8 ;  /* 0x0000000800ff79e3 */ /* 0x0007e20008000000 */
[----:B------:R-:W4:Y:S01]  /*4060*/  REDUX UR6, R0 ;  /* 0x00000000000673c4 */ /* 0x000f220000000000 */
[----:B-1----:R-:W-:Y:S01]  /*4070*/  ISETP.EQ.U32.AND P0, PT, R2, UR7, PT ;  /* 0x0000000702007c0c */ /* 0x002fe2000bf02070 */
[----:B--2---:R-:W-:Y:S01]  /*4080*/  IMAD.U32 R2, RZ, RZ, UR5 ;  /* 0x00000005ff027e24 */ /* 0x004fe2000f8e00ff */
[----:B----4-:R-:W-:-:S11]  /*4090*/  MOV R3, UR6 ;  /* 0x0000000600037c02 */ /* 0x010fd60008000f00 */
[----:B------:R3:W-:Y:S04]  /*40a0*/  @P0 ATOMS.AND RZ, [UR4+0x14], R3 ;  /* 0x00001403ffff098c */ /* 0x0007e8000a800004 */
[----:B------:R3:W-:Y:S01]  /*40b0*/  @P0 ATOMS.AND RZ, [UR4+0x18], R2 ;  /* 0x00001802ffff098c */ /* 0x0007e2000a800004 */
[----:B------:R-:W-:Y:S05]  /*40c0*/  BRA `(.L_x_80) ;  /* 0x0000000000147947 */ /* 0x000fea0003800000 */
.L_x_79:
[----:B------:R-:W-:Y:S02]  /*40d0*/  MOV R2, 0x40f0 ;  /* 0x000040f000027802 */ /* 0x000fe40000000f00 */
[----:B----45:R-:W-:Y:S05]  /*40e0*/  CALL.REL.NOINC `($__internal_0_$__cuda_sm10x_tcgen05_guardrail_trap_col_being_dealloced_not_returned_by_alloc) ;  /* 0x0000003c007c7944 */ /* 0x030fea0003c00000 */
[----:B------:R-:W-:Y:S05]  /*40f0*/  BRA `(.L_x_80) ;  /* 0x0000000000087947 */ /* 0x000fea0003800000 */
.L_x_78:
[----:B------:R-:W-:Y:S02]  /*4100*/  MOV R2, 0x4120 ;  /* 0x0000412000027802 */ /* 0x000fe40000000f00 */
[----:B----45:R-:W-:Y:S05]  /*4110*/  CALL.REL.NOINC `($__internal_2_$__cuda_sm10x_tcgen05_guardrail_trap_unallocated_columns_being_dealloced) ;  /* 0x0000003c00887944 */ /* 0x030fea0003c00000 */
.L_x_80:
[----:B------:R-:W-:Y:S01]  /*4120*/  NOP ;  /* 0x0000000000007918 */ /* 0x000fe20000000000 */
[----:B---3--:R-:W-:Y:S05]  /*4130*/  EXIT ;  /* 0x000000000000794d */ /* 0x008fea0003800000 */
.L_x_62:
[----:B------:R-:W-:-:S09]  /*4140*/  UISETP.NE.OR UP2, UPT, UR8, 0x3, !UP2 ;  /* 0x000000030800788c */ /* 0x000fd2000d745670 */
[----:B------:R-:W-:Y:S05]  /*4150*/  BRA.U UP2, `(.L_x_81) ;  /* 0x0000000902c87547 */ /* 0x000fea000b800000 */
[----:B------:R-:W1:Y:S01]  /*4160*/  LDCU.64 UR6, c[0x0][0x888] ;  /* 0x00011100ff0677ac */ /* 0x000e620008000a00 */
[----:B------:R-:W2:Y:S01]  /*4170*/  LDC R0, c[0x0][0xb30] ;  /* 0x0002cc00ff007b82 */ /* 0x000ea20000000800 */
[----:B------:R-:W-:Y:S01]  /*4180*/  IMAD.MOV.U32 R30, RZ, RZ, 0x1 ;  /* 0x00000001ff1e7424 */ /* 0x000fe200078e00ff */
[----:B------:R-:W-:Y:S01]  /*4190*/  CS2R R28, SRZ ;  /* 0x00000000001c7805 */ /* 0x000fe2000001ff00 */
[----:B------:R-:W4:Y:S01]  /*41a0*/  LDCU.64 UR4, c[0x0][0x890] ;  /* 0x00011200ff0477ac */ /* 0x000f220008000a00 */
[----:B------:R-:W-:Y:S01]  /*41b0*/  IMAD.MOV.U32 R25, RZ, RZ, 0x2000 ;  /* 0x00002000ff197424 */ /* 0x000fe200078e00ff */
[----:B------:R-:W-:-:S03]  /*41c0*/  UMOV UR8, 0x400 ;  /* 0x0000040000087882 */ /* 0x000fc60000000000 */
[----:B------:R-:W3:Y:S01]  /*41d0*/  LDC R19, c[0x0][0x370] ;  /* 0x0000dc00ff137b82 */ /* 0x000ee20000000800 */
[----:B------:R-:W-:-:S07]  /*41e0*/  UPLOP3.LUT UP1, UPT, UPT, UPT, UPT, 0x40, 0x4 ;  /* 0x000000000004789c */ /* 0x000fce0003f2e870 */
[----:B------:R-:W3:Y:S01]  /*41f0*/  LDC R2, c[0x0][0xb0c] ;  /* 0x0002c300ff027b82 */ /* 0x000ee20000000800 */
[----:B-1----:R-:W-:Y:S02]  /*4200*/  UISETP.NE.U32.AND UP2, UPT, UR6, URZ, UPT ;  /* 0x000000ff0600728c */ /* 0x002fe4000bf45070 */
[----:B------:R-:W-:Y:S02]  /*4210*/  ULEA UR6, UR37, UR8, 0x18 ;  /* 0x0000000825067291 */ /* 0x000fe4000f8ec0ff */
[----:B------:R-:W-:Y:S02]  /*4220*/  UISETP.NE.AND.EX UP2, UPT, UR7, URZ, UPT, UP2 ;  /* 0x000000ff0700728c */ /* 0x000fe4000bf45320 */
[----:B------:R-:W-:Y:S01]  /*4230*/  UIADD3 UR7, UPT, UPT, UR6, 0x110, URZ ;  /* 0x0000011006077890 */ /* 0x000fe2000fffe0ff */
[----:B------:R-:W1:Y:S01]  /*4240*/  LDC R18, c[0x0][0xb20] ;  /* 0x0002c800ff127b82 */ /* 0x000e620000000800 */
[----:B----4-:R-:W-:Y:S01]  /*4250*/  UISETP.NE.U32.AND UP3, UPT, UR4, URZ, UPT ;  /* 0x000000ff0400728c */ /* 0x010fe2000bf65070 */
[----:B--2---:R-:W-:Y:S01]  /*4260*/  ISETP.NE.AND P1, PT, R0, 0x1, PT ;  /* 0x000000010000780c */ /* 0x004fe20003f25270 */
[----:B------:R-:W-:-:S02]  /*4270*/  UPRMT UR37, UR37, 0x654, UR7 ;  /* 0x0000065425257896 */ /* 0x000fc40008000007 */
[----:B------:R-:W-:-:S03]  /*4280*/  UISETP.NE.AND.EX UP3, UPT, UR5, URZ, UPT, UP3 ;  /* 0x000000ff0500728c */ /* 0x000fc6000bf65330 */
[----:B------:R-:W2:Y:S08]  /*4290*/  LDC.64 R32, c[0x0][0x348] ;  /* 0x0000d200ff207b82 */ /* 0x000eb00000000a00 */
[----:B------:R-:W4:Y:S08]  /*42a0*/  LDC.64 R16, c[0x0][0xb10] ;  /* 0x0002c400ff107b82 */ /* 0x000f300000000a00 */
[----:B------:R-:W1:Y:S08]  /*42b0*/  LDC.64 R6, c[0x0][0xb18] ;  /* 0x0002c600ff067b82 */ /* 0x000e700000000a00 */
[----:B------:R-:W1:Y:S08]  /*42c0*/  LDC.64 R4, c[0x0][0xb28] ;  /* 0x0002ca00ff047b82 */ /* 0x000e700000000a00 */
[----:B---3--:R-:W1:Y:S02]  /*42d0*/  LDC R24, c[0x0][0x374] ;  /* 0x0000dd00ff187b82 */ /* 0x008e640000000800 */
.L_x_89:
[C---:B------:R-:W-:Y:S02]  /*42e0*/  LEA R0, R29.reuse, UR6, 0x3 ;  /* 0x000000061d007c11 */ /* 0x040fe4000f8e18ff */
[----:B------:R-:W-:Y:S02]  /*42f0*/  SHF.L.U32 R3, R28, 0x1f, RZ ;  /* 0x0000001f1c037819 */ /* 0x000fe400000006ff */
[----:B------:R-:W-:Y:S02]  /*4300*/  LEA R20, R29, UR6, 0x4 ;  /* 0x000000061d147c11 */ /* 0x000fe4000f8e20ff */
[----:B---3--:R-:W3:Y:S02]  /*4310*/  SYNCS.PHASECHK.TRANS64.TRYWAIT P0, [R0+URZ+0x130], R3 ;  /* 0x00013003000075a7 */ /* 0x008ee400080011ff */
[----:B---3--:R-:W-:Y:S05]  /*4320*/  @!P0 BRA `(.L_x_82) ;  /* 0x0000003800688947 */ /* 0x008fea0003800000 */
.L_x_162:
[----:B------:R-:W-:Y:S01]  /*4330*/  ISETP.GE.AND P0, PT, R72, 0x1, PT ;  /* 0x000000014800780c */ /* 0x000fe20003f06270 */
[----:B------:R-:W1:Y:S01]  /*4340*/  LDS.128 R20, [R20+0x1c0] ;  /* 0x0001c00014147984 */ /* 0x000e620000000c00 */
[----:B------:R-:W-:Y:S01]  /*4350*/  ISETP.NE.U32.AND P4, PT, RZ, UR4, PT ;  /* 0x00000004ff007c0c */ /* 0x000fe2000bf85070 */
[----:B---3--:R-:W-:Y:S01]  /*4360*/  VIADD R0, R0, 0x140 ;  /* 0x0000014000007836 */ /* 0x008fe20000000000 */
[----:B------:R-:W-:Y:S02]  /*4370*/  SHF.L.U32 R26, R30, 0x1f, RZ ;  /* 0x0000001f1e1a7819 */ /* 0x000fe400000006ff */
[----:B------:R-:W-:Y:S02]  /*4380*/  ISETP.NE.AND.EX P4, PT, RZ, UR5, PT, P4 ;  /* 0x00000005ff007c0c */ /* 0x000fe4000bf85340 */
[----:B------:R-:W-:Y:S01]  /*4390*/  PRMT R0, RZ, 0x654, R0 ;  /* 0x00000654ff007816 */ /* 0x000fe20000000000 */
[----:B------:R-:W-:Y:S01]  /*43a0*/  @!PT LDS RZ, [RZ] ;  /* 0x00000000fffff984 */ /* 0x000fe20000000800 */
[----:B------:R-:W-:Y:S01]  /*43b0*/  @!PT LDS RZ, [RZ] ;  /* 0x00000000fffff984 */ /* 0x000fe20000000800 */
[----:B------:R-:W-:Y:S01]  /*43c0*/  @!PT LDS RZ, [RZ] ;  /* 0x00000000fffff984 */ /* 0x000fe20000000800 */
[----:B------:R-:W-:Y:S01]  /*43d0*/  @!PT LDS RZ, [RZ] ;  /* 0x00000000fffff984 */ /* 0x000fe20000000800 */
[----:B------:R3:W-:Y:S06]  /*43e0*/  MEMBAR.ALL.CTA ;  /* 0x0000000000007992 */ /* 0x0007ec0000008000 */
[----:B---3--:R-:W3:Y:S02]  /*43f0*/  FENCE.VIEW.ASYNC.S ;  /* 0x00000000000073c6 */ /* 0x008ee40000000000 */
[----:B---3--:R3:W-:Y:S01]  /*4400*/  SYNCS.ARRIVE.TRANS64.RED.A1T0 RZ, [R0+URZ], RZ ;  /* 0x000000ff00ff79a7 */ /* 0x0087e200081004ff */
[----:B-1----:R-:W-:Y:S11]  /*4410*/  LOP3.LUT P3, RZ, R22, 0x1, RZ, 0xc0, !PT ;  /* 0x0000000116ff7812 */ /* 0x002ff6000786c0ff */
[----:B------:R-:W-:Y:S02]  /*4420*/  @!UPT UIADD3 URZ, UPT, UPT, URZ, URZ, URZ ;  /* 0x000000fffffff290 */ /* 0x000fe4000fffe0ff */
[----:B------:R-:W-:Y:S02]  /*4430*/  @P3 MOV R13, R20 ;  /* 0x00000014000d3202 */ /* 0x000fe40000000f00 */
[----:B------:R-:W-:Y:S01]  /*4440*/  @P3 LOP3.LUT R8, R21, 0xffff, RZ, 0xc0, !PT ;  /* 0x0000ffff15083812 */ /* 0x000fe200078ec0ff */
[----:B---3--:R-:W-:Y:S06]  /*4450*/  @!P0 BRA `(.L_x_83) ;  /* 0x0000000000a48947 */ /* 0x008fec0003800000 */
[----:B------:R-:W-:Y:S01]  /*4460*/  IMAD.HI.U32 R31, R24, R7, RZ ;  /* 0x00000007181f7227 */ /* 0x000fe200078e00ff */
[----:B------:R-:W-:Y:S02]  /*4470*/  ISETP.NE.AND P0, PT, R6, 0x1, PT ;  /* 0x000000010600780c */ /* 0x000fe40003f05270 */
[----:B------:R-:W-:Y:S01]  /*4480*/  ISETP.NE.AND P2, PT, R72, 0x1, PT ;  /* 0x000000014800780c */ /* 0x000fe20003f45270 */
[----:B----4-:R-:W-:Y:S01]  /*4490*/  IMAD.HI.U32 R34, R19, R16, RZ ;  /* 0x0000001013227227 */ /* 0x010fe200078e00ff */
[----:B------:R-:W-:Y:S02]  /*44a0*/  SHF.R.U32.HI R31, RZ, R18, R31 ;  /* 0x00000012ff1f7219 */ /* 0x000fe4000001161f */
[----:B------:R-:W-:Y:S01]  /*44b0*/  ISETP.NE.AND P5, PT, R2, 0x1, PT ;  /* 0x000000010200780c */ /* 0x000fe20003fa5270 */
[----:B------:R-:W-:Y:S01]  /*44c0*/  IMAD.HI.U32 R36, R13, R16, RZ ;  /* 0x000000100d247227 */ /* 0x000fe200078e00ff */
[----:B------:R-:W-:Y:S02]  /*44d0*/  SHF.R.U32.HI R34, RZ, R17, R34 ;  /* 0x00000011ff227219 */ /* 0x000fe40000011622 */
[----:B------:R-:W-:Y:S01]  /*44e0*/  SEL R3, R24, R31, !P0 ;  /* 0x0000001f18037207 */ /* 0x000fe20004000000 */
[C---:B------:R-:W-:Y:S01]  /*44f0*/  IMAD.HI.U32 R31, R8.reuse, R7, RZ ;  /* 0x00000007081f7227 */ /* 0x040fe200078e00ff */
[----:B------:R-:W-:Y:S02]  /*4500*/  SEL R11, R19, R34, !P5 ;  /* 0x00000022130b7207 */ /* 0x000fe40006800000 */
[----:B------:R-:W-:Y:S01]  /*4510*/  SHF.R.U32.HI R36, RZ, R17, R36 ;  /* 0x00000011ff247219 */ /* 0x000fe20000011624 */
[----:B------:R-:W-:Y:S01]  /*4520*/  IMAD.HI.U32 R38, R3, R4, RZ ;  /* 0x0000000403267227 */ /* 0x000fe200078e00ff */
[----:B------:R-:W-:Y:S03]  /*4530*/  SHF.R.U32.HI R31, RZ, R18, R31 ;  /* 0x00000012ff1f7219 */ /* 0x000fe6000001161f */
[----:B------:R-:W-:Y:S01]  /*4540*/  IMAD.HI.U32 R34, R11, R4, RZ ;  /* 0x000000040b227227 */ /* 0x000fe200078e00ff */
[----:B------:R-:W-:Y:S02]  /*4550*/  @P2 SHF.R.U32.HI R3, RZ, R5, R38 ;  /* 0x00000005ff032219 */ /* 0x000fe40000011626 */
[----:B------:R-:W-:Y:S02]  /*4560*/  SEL R9, R8, R31, !P0 ;  /* 0x0000001f08097207 */ /* 0x000fe40004000000 */
[----:B------:R-:W-:Y:S01]  /*4570*/  @P2 SHF.R.U32.HI R11, RZ, R5, R34 ;  /* 0x00000005ff0b2219 */ /* 0x000fe20000011622 */
[C---:B------:R-:W-:Y:S01]  /*4580*/  IMAD R10, R72.reuse, R3, RZ ;  /* 0x00000003480a7224 */ /* 0x040fe200078e02ff */
[----:B------:R-:W-:Y:S01]  /*4590*/  SEL R3, R13, R36, !P5 ;  /* 0x000000240d037207 */ /* 0x000fe20006800000 */
[C---:B------:R-:W-:Y:S03]  /*45a0*/  IMAD.HI.U32 R14, R9.reuse, R4, RZ ;  /* 0x00000004090e7227 */ /* 0x040fe600078e00ff */
[----:B------:R-:W-:Y:S01]  /*45b0*/  ISETP.GE.AND P0, PT, R9, R10, PT ;  /* 0x0000000a0900720c */ /* 0x000fe20003f06270 */
[C---:B------:R-:W-:Y:S01]  /*45c0*/  IMAD R12, R72.reuse, R11, RZ ;  /* 0x0000000b480c7224 */ /* 0x040fe200078e02ff */
[-C--:B------:R-:W-:Y:S04]  /*45d0*/  SHF.R.U32.HI R14, RZ, R5.reuse, R14 ;  /* 0x00000005ff0e7219 */ /* 0x080fe8000001160e */
[----:B------:R-:W-:Y:S02]  /*45e0*/  ISETP.GE.OR P0, PT, R3, R12, P0 ;  /* 0x0000000c0300720c */ /* 0x000fe40000706670 */
[----:B------:R-:W-:Y:S05]  /*45f0*/  SEL R15, R9, R14, !P2 ;  /* 0x0000000e090f7207 */ /* 0x000fea0005000000 */
[----:B------:R-:W-:Y:S04]  /*4600*/  IMAD.MOV R14, RZ, RZ, -R15 ;  /* 0x000000ffff0e7224 */ /* 0x000fe800078e0a0f */
[----:B------:R-:W-:Y:S02]  /*4610*/  IMAD R14, R72, R14, R9 ;  /* 0x0000000e480e7224 */ /* 0x000fe400078e0209 */
[C---:B------:R-:W-:Y:S05]  /*4620*/  @!P0 IMAD.HI.U32 R10, R3.reuse, R4, RZ ;  /* 0x00000004030a8227 */ /* 0x040fea00078e00ff */
[----:B------:R-:W-:Y:S04]  /*4630*/  @!P0 SHF.R.U32.HI R10, RZ, R5, R10 ;  /* 0x00000005ff0a8219 */ /* 0x000fe8000001160a */
[----:B------:R-:W-:Y:S01]  /*4640*/  @!P0 SEL R0, R3, R10, !P2 ;  /* 0x0000000a03008207 */ /* 0x000fe20005000000 */
[----:B------:R-:W-:Y:S03]  /*4650*/  IMAD.MOV R10, RZ, RZ, -R3 ;  /* 0x000000ffff0a7224 */ /* 0x000fe600078e0a03 */
[----:B------:R-:W-:Y:S01]  /*4660*/  @!P0 IADD3 R15, PT, PT, R15, -R0, RZ ;  /* 0x800000000f0f8210 */ /* 0x000fe20007ffe0ff */
[----:B------:R-:W-:Y:S01]  /*4670*/  @!P0 IMAD R0, R11, R14, R0 ;  /* 0x0000000e0b008224 */ /* 0x000fe200078e0200 */
[----:B------:R-:W-:Y:S01]  /*4680*/  IADD3 R11, PT, PT, -R9, RZ, RZ ;  /* 0x000000ff090b7210 */ /* 0x000fe20007ffe1ff */
[----:B------:R-:W-:Y:S02]  /*4690*/  IMAD R13, R2, R10, R13 ;  /* 0x0000000a020d7224 */ /* 0x000fe400078e020d */
[----:B------:R-:W-:Y:S02]  /*46a0*/  @!P0 IMAD R9, R15, R72, R3 ;  /* 0x000000480f098224 */ /* 0x000fe400078e0203 */
[----:B------:R-:W-:Y:S02]  /*46b0*/  @!P0 IMAD.MOV.U32 R3, RZ, RZ, R0 ;  /* 0x000000ffff038224 */ /* 0x000fe400078e0000 */
[----:B------:R-:W-:Y:S02]  /*46c0*/  IMAD R8, R6, R11, R8 ;  /* 0x0000000b06087224 */ /* 0x000fe400078e0208 */
[----:B------:R-:W-:Y:S02]  /*46d0*/  IMAD R13, R3, R2, R13 ;  /* 0x00000002030d7224 */ /* 0x000fe400078e020d */
[----:B------:R-:W-:Y:S02]  /*46e0*/  IMAD R8, R9, R6, R8 ;  /* 0x0000000609087224 */ /* 0x000fe400078e0208 */
.L_x_83:
[----:B------:R-:W-:Y:S05]  /*46f0*/  BRA.U UP1, `(.L_x_84) ;  /* 0x0000000101107547 */ /* 0x000fea000b800000 */
[----:B------:R-:W-:Y:S04]  /*4700*/  MOV R0, UR13 ;  /* 0x0000000d00007c02 */ /* 0x000fe80008000f00 */
[----:B------:R-:W-:Y:S04]  /*4710*/  SHF.L.U32 R3, R0, 0x1f, RZ ;  /* 0x0000001f00037819 */ /* 0x000fe800000006ff */
[----:B------:R-:W1:Y:S02]  /*4720*/  SYNCS.PHASECHK.TRANS64.TRYWAIT P0, [UR6+0x128], R3 ;  /* 0x00012803ff0075a7 */ /* 0x000e640008001106 */
[----:B-1----:R-:W-:Y:S05]  /*4730*/  @!P0 BRA `(.L_x_85) ;  /* 0x0000003400788947 */ /* 0x002fea0003800000 */
.L_x_84:
[----:B------:R-:W-:Y:S05]  /*4740*/  BRA.U !UP3, `(.L_x_86) ;  /* 0x000000010b347547 */ /* 0x000fea000b800000 */
[----:B------:R-:W-:Y:S01]  /*4750*/  UPLOP3.LUT UP0, UPT, UPT, UPT, UP2, 0x80, 0x8 ;  /* 0x000000000008789c */ /* 0x000fe20003f0f020 */
[----:B-1----:R-:W-:Y:S02]  /*4760*/  HFMA2 R0, -RZ, RZ, 0, 5.9604644775390625e-08 ;  /* 0x00000001ff007431 */ /* 0x002fe400000001ff */
[----:B------:R-:W-:Y:S03]  /*4770*/  IMAD.MOV.U32 R164, RZ, RZ, 0x1 ;  /* 0x00000001ffa47424 */ /* 0x000fe600078e00ff */
[----:B------:R-:W-:Y:S05]  /*4780*/  PLOP3.LUT P0, PT, PT, PT, UP0, 0x80, 0x8 ;  /* 0x000000000008781c */ /* 0x000fea0003f0f008 */
[----:B------:R-:W1:Y:S01]  /*4790*/  @UP0 LDCU.64 UR8, c[0x0][0x888] ;  /* 0x00011100ff0807ac */ /* 0x000e620008000a00 */
[----:B------:R-:W-:Y:S07]  /*47a0*/  @UP0 UIMAD UR7, UR36, UR4, URZ ;  /* 0x00000004240702a4 */ /* 0x000fee000f8e02ff */
[----:B------:R-:W-:Y:S01]  /*47b0*/  @!P0 PRMT R164, R0, 0x7610, R164 ;  /* 0x0000761000a48816 */ /* 0x000fe200000000a4 */
[----:B-1----:R-:W-:Y:S03]  /*47c0*/  @UP0 UIMAD.WIDE UR8, UR7, 0x4, UR8 ;  /* 0x00000004070808a5 */ /* 0x002fe6000f8e0208 */
[----:B------:R-:W1:Y:S03]  /*47d0*/  @!UP0 LDCU UR7, c[0x0][0x880] ;  /* 0x00011000ff0787ac */ /* 0x000e660008000800 */
[----:B------:R-:W-:Y:S01]  /*47e0*/  IMAD.U32 R10, RZ, RZ, UR8 ;  /* 0x00000008ff0a7e24 */ /* 0x000fe2000f8e00ff */
[----:B------:R-:W-:Y:S05]  /*47f0*/  MOV R11, UR9 ;  /* 0x00000009000b7c02 */ /* 0x000fea0008000f00 */
[----:B-----5:R3:W5:Y:S02]  /*4800*/  @P0 LDG.E R81, desc[UR40][R10.64] ;  /* 0x000000280a510981 */ /* 0x020764000c1e1900 */
[----:B-1-3--:R-:W-:Y:S07]  /*4810*/  @!P0 IMAD.U32 R81, RZ, RZ, UR7 ;  /* 0x00000007ff518e24 */ /* 0x00afee000f8e00ff */
.L_x_86:
[----:B-----5:R-:W-:Y:S01]  /*4820*/  @!P4 FSETP.EQ.AND P5, PT, R81, RZ, PT ;  /* 0x000000ff5100c20b */ /* 0x020fe20003fa2000 */
[----:B------:R-:W-:Y:S01]  /*4830*/  @!UPT UIADD3 URZ, UPT, UPT, URZ, URZ, URZ ;  /* 0x000000fffffff290 */ /* 0x000fe2000fffe0ff */
[----:B------:R-:W-:Y:S11]  /*4840*/  @!P4 BRA `(.L_x_87) ;  /* 0x000000000014c947 */ /* 0x000ff60003800000 */
[----:B------:R-:W-:Y:S02]  /*4850*/  LOP3.LUT P0, RZ, R164, 0xff, RZ, 0xc0, !PT ;  /* 0x000000ffa4ff7812 */ /* 0x000fe4000780c0ff */
[----:B------:R-:W-:Y:S04]  /*4860*/  PLOP3.LUT P5, PT, PT, PT, UP0, 0x80, 0x8 ;  /* 0x000000000008781c */ /* 0x000fe80003faf008 */
[----:B------:R-:W-:Y:S07]  /*4870*/  PLOP3.LUT P5, PT, P5, PT, PT, 0x8, 0x80 ;  /* 0x000000000080781c */ /* 0x000fee0002fae170 */
[----:B------:R-:W-:Y:S11]  /*4880*/  @P0 FSETP.EQ.AND P5, PT, R81, RZ, PT ;  /* 0x000000ff5100020b */ /* 0x000ff60003fa2000 */
[----:B------:R-:W-:Y:S02]  /*4890*/  @!UPT UIADD3 URZ, UPT, UPT, URZ, URZ, URZ ;  /* 0x000000fffffff290 */ /* 0x000fe4000fffe0ff */
.L_x_87:
[----:B------:R-:W3:Y:S01]  /*48a0*/  SYNCS.PHASECHK.TRANS64.TRYWAIT P4, [UR6+0x118], R26 ;  /* 0x0001181aff0075a7 */ /* 0x000ee20008081106 */
[----:B------:R-:W-:Y:S01]  /*48b0*/  @P3 SHF.R.U32.HI R27, RZ, 0x10, R21 ;  /* 0x00000010ff1b3819 */ /* 0x000fe20000011615 */
[----:B------:R-:W-:Y:S01]  /*48c0*/  VIADD R29, R29, 0x1 ;  /* 0x000000011d1d7836 */ /* 0x000fe20000000000 */
[----:B------:R-:W5:Y:S08]  /*48d0*/  LDC.64 R14, c[0x0][0xb10] ;  /* 0x0002c400ff0e7b82 */ /* 0x000f700000000a00 */
[----:B------:R-:W2:Y:S08]  /*48e0*/  LDC.64 R10, c[0x0][0xb18] ;  /* 0x0002c600ff0a7b82 */ /* 0x000eb00000000a00 */
[----:B-1----:R-:W1:Y:S08]  /*48f0*/  @!P1 LDC R0, c[0x0][0xb20] ;  /* 0x0002c800ff009b82 */ /* 0x002e700000000800 */
[----:B------:R-:W4:Y:S01]  /*4900*/  @!P1 LDC R3, c[0x0][0xb0c] ;  /* 0x0002c300ff039b82 */ /* 0x000f220000000800 */
[----:B-----5:R-:W-:Y:S05]  /*4910*/  @!P1 IMAD.HI.U32 R14, R13, R14, RZ ;  /* 0x0000000e0d0e9227 */ /* 0x020fea00078e00ff */
[----:B------:R-:W-:Y:S01]  /*4920*/  @!P1 SHF.R.U32.HI R14, RZ, R15, R14 ;  /* 0x0000000fff0e9219 */ /* 0x000fe2000001160e */
[----:B--2---:R-:W-:Y:S01]  /*4930*/  @!P1 IMAD.HI.U32 R11, R8, R11, RZ ;  /* 0x0000000b080b9227 */ /* 0x004fe200078e00ff */
[----:B------:R-:W-:Y:S04]  /*4940*/  @!P1 ISETP.NE.AND P0, PT, R10, 0x1, PT ;  /* 0x000000010a00980c */ /* 0x000fe80003f05270 */
[----:B-1----:R-:W-:Y:S02]  /*4950*/  @!P1 SHF.R.U32.HI R9, RZ, R0, R11 ;  /* 0x00000000ff099219 */ /* 0x002fe4000001160b */
[----:B----4-:R-:W-:Y:S02]  /*4960*/  @!P1 ISETP.NE.AND P2, PT, R3, 0x1, PT ;  /* 0x000000010300980c */ /* 0x010fe40003f45270 */
[----:B------:R-:W-:Y:S02]  /*4970*/  @!P1 SEL R9, R8, R9, !P0 ;  /* 0x0000000908099207 */ /* 0x000fe40004000000 */
[----:B------:R-:W-:Y:S02]  /*4980*/  ELECT P0, URZ, PT ;  /* 0x0000000000ff782f */ /* 0x000fe40003800000 */
[----:B------:R-:W-:Y:S05]  /*4990*/  @!P1 SEL R14, R13, R14, !P2 ;  /* 0x0000000e0d0e9207 */ /* 0x000fea0005000000 */
[----:B------:R-:W-:Y:S02]  /*49a0*/  @!P1 IMAD.IADD R0, R9, 0x1, -R14 ;  /* 0x0000000109009824 */ /* 0x000fe400078e0a0e */
[----:B------:R-:W-:Y:S02]  /*49b0*/  @!P1 IMAD.IADD R9, R14, 0x1, -R9 ;  /* 0x000000010e099824 */ /* 0x000fe400078e0a09 */
[----:B------:R-:W-:Y:S02]  /*49c0*/  @!P1 IMAD R13, R0, R3, R13 ;  /* 0x00000003000d9224 */ /* 0x000fe400078e020d */
[----:B------:R-:W-:Y:S01]  /*49d0*/  @!P1 IMAD R8, R9, R10, R8 ;  /* 0x0000000a09089224 */ /* 0x000fe200078e0208 */
[----:B---3--:R-:W-:Y:S06]  /*49e0*/  @!P4 BRA `(.L_x_88) ;  /* 0x0000003000e4c947 */ /* 0x008fec0003800000 */
.L_x_165:
[----:B------:R-:W-:Y:S01]  /*49f0*/  PLOP3.LUT P5, PT, P5, P0, PT, 0xf2, 0x2f ;  /* 0x00000000002f781c */ /* 0x000fe20002fa1e72 */
[----:B------:R-:W-:Y:S01]  /*4a00*/  UMOV UR14, 0x0 ;  /* 0x00000000000e7882 */ /* 0x000fe20000000000 */
[----:B------:R-:W-:Y:S01]  /*4a10*/  LOP3.LUT R30, R30, 0x1, RZ, 0x3c, !PT ;  /* 0x000000011e1e7812 */ /* 0x000fe200078e3cff */
[----:B------:R-:W-:Y:S01]  /*4a20*/  UMOV UR15, 0x10000000 ;  /* 0x10000000000f7882 */ /* 0x000fe20000000000 */
[----:B------:R-:W-:Y:S01]  /*4a30*/  UMOV UR12, UR36 ;  /* 0x00000024000c7c82 */ /* 0x000fe20008000000 */
[----:B------:R-:W-:Y:S08]  /*4a40*/  @P3 R2UR UR36, R27 ;  /* 0x000000001b2432ca */ /* 0x000ff000000e0000 */
[----:B-1----:R-:W-:Y:S01]  /*4a50*/  @!P5 IADD3 R3, P0, PT, R32, 0x580, RZ ;  /* 0x000005802003d810 */ /* 0x002fe20007f1e0ff */
[----:B------:R-:W-:Y:S01]  /*4a60*/  @!P5 IMAD.SHL.U32 R155, R155, 0x40, RZ ;  /* 0x000000409b9bd824 */ /* 0x000fe200078e00ff */
[----:B------:R-:W-:Y:S01]  /*4a70*/  VOTEU.ALL UP1, P5 ;  /* 0x0000000000ff7886 */ /* 0x000fe20002820000 */
[----:B------:R-:W-:Y:S01]  /*4a80*/  @!P5 IMAD.SHL.U32 R165, R165, 0x80, RZ ;  /* 0x00000080a5a5d824 */ /* 0x000fe200078e00ff */
[----:B------:R-:W-:Y:S01]  /*4a90*/  @!P5 R2UR UR8, R3 ;  /* 0x000000000308d2ca */ /* 0x000fe200000e0000 */
[----:B------:R-:W-:Y:S01]  /*4aa0*/  @!P5 IMAD.X R0, RZ, RZ, R33, P0 ;  /* 0x000000ffff00d224 */ /* 0x000fe200000e0621 */
[----:B------:R-:W-:Y:S01]  /*4ab0*/  @!P5 R2UR UR10, R155 ;  /* 0x000000009b0ad2ca */ /* 0x000fe200000e0000 */
[----:B------:R-:W-:Y:S01]  /*4ac0*/  @!UP1 UIADD3 UR9, UPT, UPT, UR6, 0x110, URZ ;  /* 0x0000011006099890 */ /* 0x000fe2000fffe0ff */
[----:B------:R-:W-:Y:S01]  /*4ad0*/  @!P5 R2UR UR11, R165 ;  /* 0x00000000a50bd2ca */ /* 0x000fe200000e0000 */
[----:B------:R-:W-:Y:S01]  /*4ae0*/  IMAD.IADD R155, R8, 0x1, R143 ;  /* 0x00000001089b7824 */ /* 0x000fe200078e028f */
[----:B------:R-:W-:Y:S01]  /*4af0*/  @!P5 R2UR UR7, R0 ;  /* 0x000000000007d2ca */ /* 0x000fe200000e0000 */
[----:B------:R-:W-:Y:S01]  /*4b00*/  IMAD.IADD R165, R13, 0x1, R154 ;  /* 0x000000010da57824 */ /* 0x000fe200078e029a */
[C---:B------:R-:W-:Y:S04]  /*4b10*/  ISETP.NE.AND P0, PT, R29.reuse, 0x2, PT ;  /* 0x000000021d00780c */ /* 0x040fe80003f05270 */
[----:B------:R-:W-:Y:S01]  /*4b20*/  SEL R3, RZ, 0x1, P0 ;  /* 0x00000001ff037807 */ /* 0x000fe20000000000 */
[----:B------:R-:W-:Y:S01]  /*4b30*/  IMAD.U32 R10, RZ, RZ, UR8 ;  /* 0x00000008ff0a7e24 */ /* 0x000fe2000f8e00ff */
[----:B------:R-:W-:Y:S01]  /*4b40*/  @!UP1 UIADD3 UR8, UPT, UPT, UR6, 0x200, URZ ;  /* 0x0000020006089890 */ /* 0x000fe2000fffe0ff */
[----:B------:R-:W-:Y:S01]  /*4b50*/  SEL R29, R29, RZ, P0 ;  /* 0x000000ff1d1d7207 */ /* 0x000fe20000000000 */
[----:B------:R-:W-:Y:S01]  /*4b60*/  VOTEU.ALL UP1, P5 ;  /* 0x0000000000ff7886 */ /* 0x000fe20002820000 */
[----:B------:R-:W-:Y:S02]  /*4b70*/  LOP3.LUT R28, R28, R3, RZ, 0x3c, !PT ;  /* 0x000000031c1c7212 */ /* 0x000fe400078e3cff */
[----:B------:R-:W-:Y:S01]  /*4b80*/  IMAD.U32 R11, RZ, RZ, UR7 ;  /* 0x00000007ff0b7e24 */ /* 0x000fe2000f8e00ff */
[----:B------:R-:W-:Y:S04]  /*4b90*/  @!P5 R2UR UR16, R10 ;  /* 0x000000000a10d2ca */ /* 0x000fe800000e0000 */
[----:B------:R-:W-:Y:S11]  /*4ba0*/  @!P5 R2UR UR17, R11 ;  /* 0x000000000b11d2ca */ /* 0x000ff600000e0000 */
[----:B------:R-:W-:Y:S02]  /*4bb0*/  @!UPT UIADD3 URZ, UPT, UPT, URZ, URZ, URZ ;  /* 0x000000fffffff290 */ /* 0x000fe4000fffe0ff */
[----:B------:R3:W-:Y:S01]  /*4bc0*/  @!UP1 UTMALDG.3D [UR8], [UR16], desc[UR14] ;  /* 0x00000e08100095b4 */ /* 0x0007e20008011000 */
[----:B------:R3:W-:Y:S01]  /*4bd0*/  @!P5 SYNCS.ARRIVE.TRANS64.RED.A0TR RZ, [UR6+0x110], R25 ;  /* 0x00011019ffffd9a7 */ /* 0x0007e20008300406 */
[----:B------:R-:W-:Y:S01]  /*4be0*/  UPLOP3.LUT UP1, UPT, UPT, UPT, UPT, 0x80, 0x8 ;  /* 0x000000000008789c */ /* 0x000fe20003f2f070 */
[----:B------:R-:W-:Y:S01]  /*4bf0*/  SYNCS.ARRIVE.TRANS64.RED.A1T0 RZ, [UR37], RZ ;  /* 0x000000ffffff79a7 */ /* 0x000fe20008100425 */
[----:B------:R-:W-:Y:S09]  /*4c00*/  @P3 BRA `(.L_x_89) ;  /* 0xfffffff400b43947 */ /* 0x000ff2000383ffff */
[----:B------:R-:W-:Y:S07]  /*4c10*/  MOV R0, UR6 ;  /* 0x0000000600007c02 */ /* 0x000fee0008000f00 */
.L_x_90:
[----:B-1----:R-:W-:-:S04]  /*4c20*/  SHF.L.U32 R3, R30, 0x1f, RZ ;  /* 0x0000001f1e037819 */ /* 0x002fc800000006ff */
[----:B------:R1:W2:Y:S03]  /*4c30*/  SYNCS.PHASECHK.TRANS64.TRYWAIT P0, [R0+URZ+0x118], R3 ;  /* 0x00011803000075a7 */ /* 0x0002a600080011ff */
[----:B--2---:R-:W-:Y:S05]  /*4c40*/  @!P0 NANOSLEEP.SYNCS 0x989680 ;  /* 0x009896800000895d */ /* 0x004fea0003900000 */
[----:B------:R-:W2:Y:S02]  /*4c50*/  @!P0 SYNCS.PHASECHK.TRANS64 P0, [R0+URZ+0x118], R3 ;  /* 0x00011803000085a7 */ /* 0x000ea400080010ff */
[----:B--23--:R-:W-:Y:S05]  /*4c60*/  @P0 EXIT ;  /* 0x000000000000094d */ /* 0x00cfea0003800000 */
[----:B------:R-:W-:Y:S05]  /*4c70*/  BRA `(.L_x_90) ;  /* 0xfffffffc00e87947 */ /* 0x000fea000383ffff */
.L_x_81:
[----:B------:R-:W-:-:S06]  /*4c80*/  UISETP.GE.AND UP1, UPT, UR8, 0x4, UPT ;  /* 0x000000040800788c */ /* 0x000fcc000bf26270 */
[----:B------:R-:W-:-:S13]  /*4c90*/  PLOP3.LUT P0, PT, PT, PT, UP1, 0x80, 0x8 ;  /* 0x000000000008781c */ /* 0x000fda0003f0f018 */
[----:B------:R-:W-:Y:S05]  /*4ca0*/  @!P0 EXIT ;  /* 0x000000000000894d */ /* 0x000fea0003800000 */
[----:B------:R-:W-:Y:S01]  /*4cb0*/  BAR.SYNC.DEFER_BLOCKING 0x6, 0xa0 ;  /* 0x0182800000007b1d */ /* 0x000fe20000010000 */
[C---:B------:R-:W-:Y:S02]  /*4cc0*/  IMAD.SHL.U32 R3, R166.reuse, 0x40, RZ ;  /* 0x00000040a6037824 */ /* 0x040fe400078e00ff */
[----:B------:R-:W-:Y:S02]  /*4cd0*/  HFMA2 R76, -RZ, RZ, 0, 0 ;  /* 0x00000000ff4c7431 */ /* 0x000fe400000001ff */
[C---:B------:R-:W-:Y:S01]  /*4ce0*/  IMAD.SHL.U32 R168, R166.reuse, 0x8, RZ ;  /* 0x00000008a6a87824 */ /* 0x040fe200078e00ff */
[----:B------:R-:W-:Y:S01]  /*4cf0*/  CS2R R174, SRZ ;  /* 0x0000000000ae7805 */ /* 0x000fe2000001ff00 */
[----:B------:R-:W-:Y:S01]  /*4d00*/  IMAD.U32 R79, R166, 0x10000, RZ ;  /* 0x00010000a64f7824 */ /* 0x000fe200078e00ff */
[----:B------:R-:W-:Y:S01]  /*4d10*/  UMOV UR43, 0x400 ;  /* 0x00000400002b7882 */ /* 0x000fe20000000000 */
[----:B------:R-:W-:Y:S01]  /*4d20*/  LOP3.LUT R5, R3, 0x180, RZ, 0xc0, !PT ;  /* 0x0000018003057812 */ /* 0x000fe200078ec0ff */
[----:B------:R-:W-:Y:S01]  /*4d30*/  ULEA UR43, UR37, UR43, 0x18 ;  /* 0x0000002b252b7291 */ /* 0x000fe2000f8ec0ff */
[----:B------:R-:W1:Y:S01]  /*4d40*/  LDC R167, c[0x0][0x370] ;  /* 0x0000dc00ffa77b82 */ /* 0x000e620000000800 */
[----:B------:R-:W-:Y:S01]  /*4d50*/  LOP3.LUT R79, R79, 0x600000, RZ, 0xc0, !PT ;  /* 0x006000004f4f7812 */ /* 0x000fe200078ec0ff */
[----:B------:R-:W-:Y:S01]  /*4d60*/  IMAD.MOV.U32 R181, RZ, RZ, RZ ;  /* 0x000000ffffb57224 */ /* 0x000fe200078e00ff */
[----:B------:R-:W-:Y:S01]  /*4d70*/  LOP3.LUT R168, R5, 0x30, R168, 0xf8, !PT ;  /* 0x0000003005a87812 */ /* 0x000fe200078ef8a8 */
[----:B------:R-:W-:Y:S01]  /*4d80*/  UIADD3 UR4, UPT, UPT, UR43, 0x2200, URZ ;  /* 0x000022002b047890 */ /* 0x000fe2000fffe0ff */
[----:B------:R-:W-:Y:S01]  /*4d90*/  IMAD.MOV.U32 R173, RZ, RZ, RZ ;  /* 0x000000ffffad7224 */ /* 0x000fe200078e00ff */
[----:B------:R-:W2:Y:S01]  /*4da0*/  LDCU.64 UR46, c[0x0][0x348] ;  /* 0x00006900ff2e77ac */ /* 0x000ea20008000a00 */
[----:B------:R-:W-:Y:S01]  /*4db0*/  LOP3.LUT R168, R168, 0x1e40, R3, 0xf8, !PT ;  /* 0x00001e40a8a87812 */ /* 0x000fe200078ef803 */
[----:B------:R-:W4:Y:S01]  /*4dc0*/  LDC R74, c[0x0][0xb0c] ;  /* 0x0002c300ff4a7b82 */ /* 0x000f220000000800 */
[----:B------:R-:W-:Y:S01]  /*4dd0*/  IMAD.SHL.U32 R3, R166, 0x10, RZ ;  /* 0x00000010a6037824 */ /* 0x000fe200078e00ff */
[----:B------:R-:W-:Y:S01]  /*4de0*/  MOV R179, UR4 ;  /* 0x0000000400b37c02 */ /* 0x000fe20008000f00 */
[----:B------:R-:W1:Y:S03]  /*4df0*/  LDCU.64 UR38, c[0x0][0x888] ;  /* 0x00011100ff2677ac */ /* 0x000e660008000a00 */
[C---:B------:R-:W-:Y:S01]  /*4e00*/  LOP3.LUT R5, R3.reuse, 0x20, RZ, 0xc0, !PT ;  /* 0x0000002003057812 */ /* 0x040fe200078ec0ff */
[----:B------:R-:W3:Y:S01]  /*4e10*/  LDS R0, [UR43+0x1e0] ;  /* 0x0001e02bff007984 */ /* 0x000ee20008000800 */
[----:B------:R-:W1:Y:S01]  /*4e20*/  LDC R170, c[0x0][0xb20] ;  /* 0x0002c800ffaa7b82 */ /* 0x000e620000000800 */
[----:B------:R-:W-:Y:S01]  /*4e30*/  LOP3.LUT R3, R3, 0x40, RZ, 0xc0, !PT ;  /* 0x0000004003037812 */ /* 0x000fe200078ec0ff */
[----:B------:R-:W-:-:S06]  /*4e40*/  UIADD3 UR42, UPT, UPT, UR43, 0x200, URZ ;  /* 0x000002002b2a7890 */ /* 0x000fcc000fffe0ff */
[----:B------:R-:W1:Y:S08]  /*4e50*/  LDC R73, c[0x0][0xb30] ;  /* 0x0002cc00ff497b82 */ /* 0x000e700000000800 */
[----:B------:R-:W1:Y:S08]  /*4e60*/  LDC.64 R152, c[0x0][0xb10] ;  /* 0x0002c400ff987b82 */ /* 0x000e700000000a00 */
[----:B------:R-:W1:Y:S08]  /*4e70*/  LDC.64 R70, c[0x0][0xb18] ;  /* 0x0002c600ff467b82 */ /* 0x000e700000000a00 */
[----:B------:R-:W1:Y:S01]  /*4e80*/  LDC.64 R148, c[0x0][0x888] ;  /* 0x00022200ff947b82 */ /* 0x000e620000000a00 */
[----:B---3--:R-:W-:-:S07]  /*4e90*/  IMAD.IADD R79, R0, 0x1, R79 ;  /* 0x00000001004f7824 */ /* 0x008fce00078e024f */
[----:B------:R-:W3:Y:S01]  /*4ea0*/  LDC.64 R68, c[0x0][0xb28] ;  /* 0x0002ca00ff447b82 */ /* 0x000ee20000000a00 */
[----:B------:R-:W-:-:S05]  /*4eb0*/  VIADD R0, R168, UR43 ;  /* 0x0000002ba8007c36 */ /* 0x000fca0008000000 */
[--C-:B------:R-:W-:Y:S02]  /*4ec0*/  IADD3 R178, PT, PT, -R5, 0x200, R0.reuse ;  /* 0x0000020005b27810 */ /* 0x100fe40007ffe100 */
[----:B------:R-:W1:Y:S01]  /*4ed0*/  LDC.64 R150, c[0x0][0x890] ;  /* 0x00022400ff967b82 */ /* 0x000e620000000a00 */
[----:B------:R-:W-:Y:S02]  /*4ee0*/  IADD3 R177, PT, PT, -R3, 0x200, R0 ;  /* 0x0000020003b17810 */ /* 0x000fe40007ffe100 */
[----:B------:R-:W-:-:S05]  /*4ef0*/  IMAD.IADD R176, R178, 0x1, -R3 ;  /* 0x00000001b2b07824 */ /* 0x000fca00078e0a03 */
[----:B------:R-:W1:Y:S08]  /*4f00*/  LDC.64 R146, c[0x0][0x8b0] ;  /* 0x00022c00ff927b82 */ /* 0x000e700000000a00 */
[----:B------:R-:W1:Y:S08]  /*4f10*/  LDC.64 R144, c[0x0][0x8a8] ;  /* 0x00022a00ff907b82 */ /* 0x000e700000000a00 */
[----:B--2-4-:R-:W1:Y:S02]  /*4f20*/  LDC R172, c[0x0][0x374] ;  /* 0x0000dd00ffac7b82 */ /* 0x014e640000000800 */
.L_x_108:
[C---:B------:R-:W-:Y:S02]  /*4f30*/  LEA R0, R181.reuse, UR43, 0x3 ;  /* 0x0000002bb5007c11 */ /* 0x040fe4000f8e18ff */
[----:B------:R-:W-:Y:S02]  /*4f40*/  SHF.L.U32 R3, R174, 0x1f, RZ ;  /* 0x0000001fae037819 */ /* 0x000fe400000006ff */
[----:B------:R-:W-:Y:S02]  /*4f50*/  LEA R16, R181, UR43, 0x4 ;  /* 0x0000002bb5107c11 */ /* 0x000fe4000f8e20ff */
[----:B--2---:R-:W2:Y:S02]  /*4f60*/  SYNCS.PHASECHK.TRANS64.TRYWAIT P0, [R0+URZ+0x130], R3 ;  /* 0x00013003000075a7 */ /* 0x004ea400080011ff */
[----:B-12---:R-:W-:Y:S05]  /*4f70*/  @!P0 BRA `(.L_x_91) ;  /* 0x0000002c00988947 */ /* 0x006fea0003800000 */
.L_x_166:
[----:B------:R-:W4:Y:S01]  /*4f80*/  LDC.64 R12, c[0x0][0xb10] ;  /* 0x0002c400ff0c7b82 */ /* 0x000f220000000a00 */
[----:B------:R-:W3:Y:S01]  /*4f90*/  LDS.128 R16, [R16+0x1c0] ;  /* 0x0001c00010107984 */ /* 0x000ee20000000c00 */
[----:B-1----:R-:W-:Y:S01]  /*4fa0*/  ISETP.NE.AND P1, PT, R73, 0x1, PT ;  /* 0x000000014900780c */ /* 0x002fe20003f25270 */
[----:B--2---:R-:W-:Y:S01]  /*4fb0*/  VIADD R0, R0, 0x140 ;  /* 0x0000014000007836 */ /* 0x004fe20000000000 */
[----:B------:R-:W-:Y:S04]  /*4fc0*/  ISETP.GE.AND P0, PT, R72, 0x1, PT ;  /* 0x000000014800780c */ /* 0x000fe80003f06270 */
[----:B------:R-:W1:Y:S01]  /*4fd0*/  LDC.64 R10, c[0x0][0xb18] ;  /* 0x0002c600ff0a7b82 */ /* 0x000e620000000a00 */
[----:B------:R-:W-:Y:S01]  /*4fe0*/  PRMT R0, RZ, 0x654, R0 ;  /* 0x00000654ff007816 */ /* 0x000fe20000000000 */
[----:B------:R-:W-:Y:S01]  /*4ff0*/  @!PT LDS RZ, [RZ] ;  /* 0x00000000fffff984 */ /* 0x000fe20000000800 */
[----:B------:R-:W-:Y:S01]  /*5000*/  @!PT LDS RZ, [RZ] ;  /* 0x00000000fffff984 */ /* 0x000fe20000000800 */
[----:B------:R-:W-:Y:S01]  /*5010*/  @!PT LDS RZ, [RZ] ;  /* 0x00000000fffff984 */ /* 0x000fe20000000800 */
[----:B------:R-:W-:Y:S01]  /*5020*/  @!PT LDS RZ, [RZ] ;  /* 0x00000000fffff984 */ /* 0x000fe20000000800 */
[----:B------:R2:W-:Y:S06]  /*5030*/  MEMBAR.ALL.CTA ;  /* 0x0000000000007992 */ /* 0x0005ec0000008000 */
[----:B--2---:R-:W2:Y:S01]  /*5040*/  FENCE.VIEW.ASYNC.S ;  /* 0x00000000000073c6 */ /* 0x004ea20000000000 */
[----:B------:R-:W1:Y:S08]  /*5050*/  @!P1 LDC R14, c[0x0][0xb20] ;  /* 0x0002c800ff0e9b82 */ /* 0x000e700000000800 */
[----:B------:R-:W1:Y:S01]  /*5060*/  @!P1 LDC R9, c[0x0][0xb0c] ;  /* 0x0002c300ff099b82 */ /* 0x000e620000000800 */
[----:B--2---:R2:W-:Y:S01]  /*5070*/  SYNCS.ARRIVE.TRANS64.RED.A1T0 RZ, [R0+URZ], RZ ;  /* 0x000000ff00ff79a7 */ /* 0x0045e200081004ff */
[----:B---3--:R-:W-:Y:S04]  /*5080*/  LOP3.LUT P4, RZ, R18, 0x1, RZ, 0xc0, !PT ;  /* 0x0000000112ff7812 */ /* 0x008fe8000788c0ff */
[----:B------:R-:W-:Y:S09]  /*5090*/  P2R R180, PR, RZ, 0x10 ;  /* 0x00000010ffb47803 */ /* 0x000ff20000000000 */
[----:B------:R-:W-:Y:S02]  /*50a0*/  @P4 MOV R77, R16 ;  /* 0x00000010004d4202 */ /* 0x000fe40000000f00 */
[----:B------:R-:W-:Y:S01]  /*50b0*/  @P4 LOP3.LUT R75, R17, 0xffff, RZ, 0xc0, !PT ;  /* 0x0000ffff114b4812 */ /* 0x000fe200078ec0ff */
[----:B--2-4-:R-:W-:Y:S06]  /*50c0*/  @!P0 BRA `(.L_x_92) ;  /* 0x0000000000a48947 */ /* 0x014fec0003800000 */
[----:B------:R-:W-:Y:S01]  /*50d0*/  IMAD.HI.U32 R21, R172, R71, RZ ;  /* 0x00000047ac157227 */ /* 0x000fe200078e00ff */
[----:B------:R-:W-:Y:S02]  /*50e0*/  ISETP.NE.AND P0, PT, R70, 0x1, PT ;  /* 0x000000014600780c */ /* 0x000fe40003f05270 */
[----:B------:R-:W-:Y:S01]  /*50f0*/  ISETP.NE.AND P2, PT, R72, 0x1, PT ;  /* 0x000000014800780c */ /* 0x000fe20003f45270 */
[----:B------:R-:W-:Y:S01]  /*5100*/  IMAD.HI.U32 R20, R167, R152, RZ ;  /* 0x00000098a7147227 */ /* 0x000fe200078e00ff */
[----:B------:R-:W-:Y:S02]  /*5110*/  SHF.R.U32.HI R21, RZ, R170, R21 ;  /* 0x000000aaff157219 */ /* 0x000fe40000011615 */
[----:B------:R-:W-:Y:S01]  /*5120*/  ISETP.NE.AND P3, PT, R74, 0x1, PT ;  /* 0x000000014a00780c */ /* 0x000fe20003f65270 */
[----:B------:R-:W-:Y:S01]  /*5130*/  IMAD.HI.U32 R24, R77, R152, RZ ;  /* 0x000000984d187227 */ /* 0x000fe200078e00ff */
[----:B------:R-:W-:Y:S02]  /*5140*/  SHF.R.U32.HI R20, RZ, R153, R20 ;  /* 0x00000099ff147219 */ /* 0x000fe40000011614 */
[----:B------:R-:W-:Y:S01]  /*5150*/  SEL R3, R172, R21, !P0 ;  /* 0x00000015ac037207 */ /* 0x000fe20004000000 */
[----:B------:R-:W-:Y:S01]  /*5160*/  IMAD.HI.U32 R21, R75, R71, RZ ;  /* 0x000000474b157227 */ /* 0x000fe200078e00ff */
[----:B------:R-:W-:Y:S02]  /*5170*/  SEL R7, R167, R20, !P3 ;  /* 0x00000014a7077207 */ /* 0x000fe40005800000 */
[----:B------:R-:W-:Y:S01]  /*5180*/  SHF.R.U32.HI R24, RZ, R153, R24 ;  /* 0x00000099ff187219 */ /* 0x000fe20000011618 */
[-C--:B------:R-:W-:Y:S04]  /*5190*/  IMAD.HI.U32 R20, R3, R68.reuse, RZ ;  /* 0x0000004403147227 */ /* 0x080fe800078e00ff */
[----:B------:R-:W-:Y:S01]  /*51a0*/  IMAD.HI.U32 R22, R7, R68, RZ ;  /* 0x0000004407167227 */ /* 0x000fe200078e00ff */
[-C--:B------:R-:W-:Y:S02]  /*51b0*/  @P2 SHF.R.U32.HI R3, RZ, R69.reuse, R20 ;  /* 0x00000045ff032219 */ /* 0x080fe40000011614 */
[----:B------:R-:W-:Y:S02]  /*51c0*/  SHF.R.U32.HI R20, RZ, R170, R21 ;  /* 0x000000aaff147219 */ /* 0x000fe40000011615 */
[----:B------:R-:W-:Y:S01]  /*51d0*/  @P2 SHF.R.U32.HI R7, RZ, R69, R22 ;  /* 0x00000045ff072219 */ /* 0x000fe20000011616 */
[C---:B------:R-:W-:Y:S01]  /*51e0*/  IMAD R2, R72.reuse, R3, RZ ;  /* 0x0000000348027224 */ /* 0x040fe200078e02ff */
[----:B------:R-:W-:Y:S02]  /*51f0*/  SEL R5, R75, R20, !P0 ;  /* 0x000000144b057207 */ /* 0x000fe40004000000 */
[----:B------:R-:W-:Y:S01]  /*5200*/  SEL R3, R77, R24, !P3 ;  /* 0x000000184d037207 */ /* 0x000fe20005800000 */
[----:B------:R-:W-:Y:S01]  /*5210*/  IMAD R4, R72, R7, RZ ;  /* 0x0000000748047224 */ /* 0x000fe200078e02ff */
[C---:B------:R-:W-:Y:S01]  /*5220*/  ISETP.GE.AND P0, PT, R5.reuse, R2, PT ;  /* 0x000000020500720c */ /* 0x040fe20003f06270 */
[----:B------:R-:W-:Y:S03]  /*5230*/  IMAD.HI.U32 R6, R5, R68, RZ ;  /* 0x0000004405067227 */ /* 0x000fe600078e00ff */
[----:B------:R-:W-:Y:S01]  /*5240*/  ISETP.GE.OR P0, PT, R3, R4, P0 ;  /* 0x000000040300720c */ /* 0x000fe20000706670 */
[----:B------:R-:W-:Y:S01]  /*5250*/  IMAD.MOV R4, RZ, RZ, -R3 ;  /* 0x000000ffff047224 */ /* 0x000fe200078e0a03 */
[-C--:B------:R-:W-:Y:S03]  /*5260*/  SHF.R.U32.HI R6, RZ, R69.reuse, R6 ;  /* 0x00000045ff067219 */ /* 0x080fe60000011606 */
[----:B------:R-:W-:Y:S01]  /*5270*/  IMAD R77, R74, R4, R77 ;  /* 0x000000044a4d7224 */ /* 0x000fe200078e024d */
[----:B------:R-:W-:Y:S05]  /*5280*/  SEL R15, R5, R6, !P2 ;  /* 0x00000006050f7207 */ /* 0x000fea0005000000 */
[----:B------:R-:W-:Y:S02]  /*5290*/  IMAD.MOV R6, RZ, RZ, -R15 ;  /* 0x000000ffff067224 */ /* 0x000fe400078e0a0f */
[C---:B------:R-:W-:Y:S04]  /*52a0*/  @!P0 IMAD.HI.U32 R2, R3.reuse, R68, RZ ;  /* 0x0000004403028227 */ /* 0x040fe800078e00ff */
[----:B------:R-:W-:Y:S01]  /*52b0*/  IMAD R6, R72, R6, R5 ;  /* 0x0000000648067224 */ /* 0x000fe200078e0205 */
[----:B------:R-:W-:Y:S04]  /*52c0*/  @!P0 SHF.R.U32.HI R2, RZ, R69, R2 ;  /* 0x00000045ff028219 */ /* 0x000fe80000011602 */
[----:B------:R-:W-:Y:S02]  /*52d0*/  @!P0 SEL R0, R3, R2, !P2 ;  /* 0x0000000203008207 */ /* 0x000fe40005000000 */
[----:B------:R-:W-:Y:S02]  /*52e0*/  IADD3 R2, PT, PT, -R5, RZ, RZ ;  /* 0x000000ff05027210 */ /* 0x000fe40007ffe1ff */
[----:B------:R-:W-:Y:S01]  /*52f0*/  @!P0 IADD3 R8, PT, PT, R15, -R0, RZ ;  /* 0x800000000f088210 */ /* 0x000fe20007ffe0ff */
[----:B------:R-:W-:Y:S02]  /*5300*/  @!P0 IMAD R0, R7, R6, R0 ;  /* 0x0000000607008224 */ /* 0x000fe400078e0200 */
[----:B------:R-:W-:Y:S02]  /*5310*/  IMAD R75, R70, R2, R75 ;  /* 0x00000002464b7224 */ /* 0x000fe400078e024b */
[----:B------:R-:W-:Y:S02]  /*5320*/  @!P0 IMAD R5, R8, R72, R3 ;  /* 0x0000004808058224 */ /* 0x000fe400078e0203 */
[----:B------:R-:W-:Y:S04]  /*5330*/  @!P0 IMAD.MOV.U32 R3, RZ, RZ, R0 ;  /* 0x000000ffff038224 */ /* 0x000fe800078e0000 */
[----:B------:R-:W-:Y:S02]  /*5340*/  IMAD R77, R3, R74, R77 ;  /* 0x0000004a034d7224 */ /* 0x000fe400078e024d */
[----:B------:R-:W-:Y:S07]  /*5350*/  IMAD R75, R5, R70, R75 ;  /* 0x00000046054b7224 */ /* 0x000fee00078e024b */
.L_x_92:
[----:B------:R-:W-:Y:S01]  /*5360*/  @!P1 IMAD.HI.U32 R0, R77, R12, RZ ;  /* 0x0000000c4d009227 */ /* 0x000fe200078e00ff */
[----:B-1----:R-:W-:Y:S01]  /*5370*/  @!P1 ISETP.NE.AND P0, PT, R10, 0x1, PT ;  /* 0x000000010a00980c */ /* 0x002fe20003f05270 */
[----:B------:R-:W-:Y:S01]  /*5380*/  ULOP3.LUT UP0, URZ, UR42, 0x1b0, URZ, 0xc0, !UPT ;  /* 0x000001b02aff7892 */ /* 0x000fe2000f80c0ff */
[----:B------:R-:W-:Y:S01]  /*5390*/  @!P1 ISETP.NE.AND P2, PT, R9, 0x1, PT ;  /* 0x000000010900980c */ /* 0x000fe20003f45270 */
[----:B------:R-:W-:Y:S01]  /*53a0*/  @!P1 IMAD.HI.U32 R3, R75, R11, RZ ;  /* 0x0000000b4b039227 */ /* 0x000fe200078e00ff */
[----:B------:R-:W-:Y:S02]  /*53b0*/  @!P1 SHF.R.U32.HI R0, RZ, R13, R0 ;  /* 0x0000000dff009219 */ /* 0x000fe40000011600 */
[----:B------:R-:W-:Y:S01]  /*53c0*/  @P4 SHF.R.U32.HI R171, RZ, 0x10, R17 ;  /* 0x00000010ffab4819 */ /* 0x000fe20000011611 */
[----:B------:R-:W-:Y:S01]  /*53d0*/  VIADD R181, R181, 0x1 ;  /* 0x00000001b5b57836 */ /* 0x000fe20000000000 */
[----:B------:R-:W-:Y:S02]  /*53e0*/  @!P1 SHF.R.U32.HI R2, RZ, R14, R3 ;  /* 0x0000000eff029219 */ /* 0x000fe40000011603 */
[----:B------:R-:W-:Y:S02]  /*53f0*/  @!P1 SEL R3, R77, R0, !P2 ;  /* 0x000000004d039207 */ /* 0x000fe40005000000 */
[----:B------:R-:W-:Y:S05]  /*5400*/  @!P1 SEL R2, R75, R2, !P0 ;  /* 0x000000024b029207 */ /* 0x000fea0004000000 */
[----:B------:R-:W-:Y:S02]  /*5410*/  @!P1 IMAD.IADD R0, R2, 0x1, -R3 ;  /* 0x0000000102009824 */ /* 0x000fe400078e0a03 */
[----:B------:R-:W-:Y:S02]  /*5420*/  @!P1 IMAD.IADD R2, R3, 0x1, -R2 ;  /* 0x0000000103029824 */ /* 0x000fe400078e0a02 */
[----:B------:R-:W-:Y:S02]  /*5430*/  @!P1 IMAD R77, R0, R9, R77 ;  /* 0x00000009004d9224 */ /* 0x000fe400078e024d */
[----:B------:R-:W-:Y:S01]  /*5440*/  @!P1 IMAD R75, R2, R10, R75 ;  /* 0x0000000a024b9224 */ /* 0x000fe200078e024b */
[----:B------:R-:W-:Y:S06]  /*5450*/  BRA.U !UP0, `(.L_x_93) ;  /* 0x0000000108407547 */ /* 0x000fec000b800000 */
[----:B------:R-:W1:Y:S01]  /*5460*/  LDCU.64 UR8, c[0x4][0x80] ;  /* 0x01001000ff0877ac */ /* 0x000e620008000a00 */
[----:B------:R-:W-:Y:S01]  /*5470*/  MOV R3, 0x0 ;  /* 0x0000000000037802 */ /* 0x000fe20000000f00 */
[----:B------:R-:W-:Y:S02]  /*5480*/  HFMA2 R12, -RZ, RZ, 0, 5.9604644775390625e-08 ;  /* 0x00000001ff0c7431 */ /* 0x000fe400000001ff */
[----:B------:R-:W-:Y:S02]  /*5490*/  IMAD.MOV.U32 R8, RZ, RZ, 0x70 ;  /* 0x00000070ff087424 */ /* 0x000fe400078e00ff */
[----:B------:R-:W-:Y:S01]  /*54a0*/  IMAD.MOV.U32 R13, RZ, RZ, RZ ;  /* 0x000000ffff0d7224 */ /* 0x000fe200078e00ff */
[----:B------:R-:W2:Y:S01]  /*54b0*/  LDCU.64 UR6, c[0x4][0x88] ;  /* 0x01001100ff0677ac */ /* 0x000ea20008000a00 */
[----:B------:R-:W3:Y:S01]  /*54c0*/  LDC.64 R2, c[0x4][R3] ;  /* 0x0100000003027b82 */ /* 0x000ee20000000a00 */
[----:B------:R-:W4:Y:S01]  /*54d0*/  LDCU.64 UR4, c[0x4][0x8] ;  /* 0x01000100ff0477ac */ /* 0x000f220008000a00 */
[----:B-1----:R-:W-:Y:S01]  /*54e0*/  MOV R5, UR9 ;  /* 0x0000000900057c02 */ /* 0x002fe20008000f00 */
[----:B------:R-:W-:Y:S01]  /*54f0*/  IMAD.U32 R4, RZ, RZ, UR8 ;  /* 0x00000008ff047e24 */ /* 0x000fe2000f8e00ff */
[----:B--2---:R-:W-:Y:S01]  /*5500*/  MOV R7, UR7 ;  /* 0x0000000700077c02 */ /* 0x004fe20008000f00 */
[----:B------:R-:W-:Y:S01]  /*5510*/  IMAD.U32 R6, RZ, RZ, UR6 ;  /* 0x00000006ff067e24 */ /* 0x000fe2000f8e00ff */
[----:B----4-:R-:W-:Y:S01]  /*5520*/  MOV R11, UR5 ;  /* 0x00000005000b7c02 */ /* 0x010fe20008000f00 */
[----:B------:R-:W-:Y:S02]  /*5530*/  IMAD.U32 R10, RZ, RZ, UR4 ;  /* 0x00000004ff0a7e24 */ /* 0x000fe4000f8e00ff */
[----:B------:R-:W-:Y:S07]  /*5540*/  LEPC R20, `(.L_x_93) ;  /* 0x000000001014794e */ /* 0x000fee0000000000 */
[----:B---3-5:R-:W-:Y:S05]  /*5550*/  CALL.ABS.NOINC R2 ;  /* 0x0000000002007343 */ /* 0x028fea0003c00000 */
.L_x_93:
[----:B------:R-:W-:Y:S01]  /*5560*/  LOP3.LUT P0, RZ, R179, 0x1b0, RZ, 0xc0, !PT ;  /* 0x000001b0b3ff7812 */ /* 0x000fe2000780c0ff */
[----:B------:R-:W-:Y:S11]  /*5570*/  BSSY.RECONVERGENT B6, `(.L_x_94) ;  /* 0x0000013000067945 */ /* 0x000ff60003800200 */
[----:B------:R-:W-:Y:S01]  /*5580*/  @!UPT UIADD3 URZ, UPT, UPT, URZ, URZ, URZ ;  /* 0x000000fffffff290 */ /* 0x000fe2000fffe0ff */
[----:B------:R-:W-:Y:S05]  /*5590*/  @!P0 BRA `(.L_x_95) ;  /* 0x0000000000408947 */ /* 0x000fea0003800000 */
        /* <DEDUP_REMOVED lines=16> */
.L_x_95:
[----:B------:R-:W-:Y:S05]  /*56a0*/  BSYNC.RECONVERGENT B6 ;  /* 0x0000000000067941 */ /* 0x000fea0003800200 */
.L_x_94:
[----:B------:R-:W-:Y:S01]  /*56b0*/  ISETP.NE.U32.AND P3, PT, R150, RZ, PT ;  /* 0x000000ff9600720c */ /* 0x000fe20003f65070 */
[----:B------:R-:W-:Y:S01]  /*56c0*/  UISETP.NE.AND UP1, UPT, UR44, URZ, UPT ;  /* 0x000000ff2c00728c */ /* 0x000fe2000bf25270 */
[----:B------:R-:W-:Y:S02]  /*56d0*/  ISETP.NE.U32.AND P4, PT, R146, RZ, PT ;  /* 0x000000ff9200720c */ /* 0x000fe40003f85070 */
[----:B------:R-:W-:Y:S02]  /*56e0*/  ISETP.NE.AND.EX P3, PT, R151, RZ, PT, P3 ;  /* 0x000000ff9700720c */ /* 0x000fe40003f65330 */
[----:B------:R-:W-:Y:S02]  /*56f0*/  PLOP3.LUT P1, PT, PT, PT, PT, 0x8, 0x80 ;  /* 0x000000000080781c */ /* 0x000fe40003f2e170 */
[----:B------:R-:W-:Y:S02]  /*5700*/  PLOP3.LUT P0, PT, PT, PT, UP1, 0x80, 0x8 ;  /* 0x000000000008781c */ /* 0x000fe40003f0f018 */
[----:B------:R-:W-:Y:S02]  /*5710*/  ISETP.NE.AND.EX P4, PT, R147, RZ, PT, P4 ;  /* 0x000000ff9300720c */ /* 0x000fe40003f85340 */
[----:B------:R-:W1:Y:S09]  /*5720*/  @UP1 LDCU.64 UR4, c[0x0][0x888] ;  /* 0x00011100ff0417ac */ /* 0x000e720008000a00 */
[----:B------:R-:W-:Y:S01]  /*5730*/  @P0 PLOP3.LUT P1, PT, P3, PT, PT, 0x80, 0x8 ;  /* 0x000000000008081c */ /* 0x000fe20001f2f070 */
[----:B-1----:R-:W-:Y:S04]  /*5740*/  @UP1 UISETP.NE.U32.AND UP0, UPT, UR4, URZ, UPT ;  /* 0x000000ff0400128c */ /* 0x002fe8000bf05070 */
[----:B------:R-:W-:Y:S04]  /*5750*/  @UP1 UISETP.NE.AND.EX UP0, UPT, UR5, URZ, UPT, UP0 ;  /* 0x000000ff0500128c */ /* 0x000fe8000bf05300 */
[----:B------:R-:W-:Y:S01]  /*5760*/  @UP1 USEL UR4, URZ, 0xffffffff, UP0 ;  /* 0xffffffffff041887 */ /* 0x000fe20008000000 */
[----:B------:R-:W-:Y:S11]  /*5770*/  @!P3 BRA `(.L_x_96) ;  /* 0x00000000002cb947 */ /* 0x000ff60003800000 */
[----:B------:R-:W-:Y:S01]  /*5780*/  ISETP.NE.U32.AND P2, PT, R148, RZ, PT ;  /* 0x000000ff9400720c */ /* 0x000fe20003f45070 */
[----:B------:R-:W-:Y:S03]  /*5790*/  IMAD.MOV.U32 R164, RZ, RZ, 0x1 ;  /* 0x00000001ffa47424 */ /* 0x000fe600078e00ff */
[----:B------:R-:W-:Y:S11]  /*57a0*/  ISETP.NE.AND.EX P2, PT, R149, RZ, PT, P2 ;  /* 0x000000ff9500720c */ /* 0x000ff60003f45320 */
[----:B------:R-:W-:Y:S02]  /*57b0*/  @!UPT UIADD3 URZ, UPT, UPT, URZ, URZ, URZ ;  /* 0x000000fffffff290 */ /* 0x000fe4000fffe0ff */
[----:B------:R-:W1:Y:S01]  /*57c0*/  @P2 LDC.64 R2, c[0x0][0x888] ;  /* 0x00022200ff022b82 */ /* 0x000e620000000a00 */
[----:B------:R-:W-:Y:S04]  /*57d0*/  @P2 IMAD R0, R150, UR36, RZ ;  /* 0x0000002496002c24 */ /* 0x000fe8000f8e02ff */
[----:B-1----:R-:W-:Y:S04]  /*57e0*/  @P2 IMAD.WIDE R2, R0, 0x4, R2 ;  /* 0x0000000400022825 */ /* 0x002fe800078e0202 */
[----:B------:R-:W-:Y:S01]  /*57f0*/  HFMA2 R0, -RZ, RZ, 0, 5.9604644775390625e-08 ;  /* 0x00000001ff007431 */ /* 0x000fe200000001ff */
[----:B-----5:R1:W5:Y:S04]  /*5800*/  @P2 LDG.E R81, desc[UR40][R2.64] ;  /* 0x0000002802512981 */ /* 0x020368000c1e1900 */
[----:B------:R-:W-:Y:S01]  /*5810*/  @!P2 PRMT R164, R0, 0x7610, R164 ;  /* 0x0000761000a4a816 */ /* 0x000fe200000000a4 */
[----:B-1----:R-:W2:Y:S06]  /*5820*/  @!P2 LDC R81, c[0x0][0x880] ;  /* 0x00022000ff51ab82 */ /* 0x002eac0000000800 */
.L_x_96:
[----:B------:R-:W-:Y:S05]  /*5830*/  @!P4 BRA `(.L_x_97) ;  /* 0x000000000020c947 */ /* 0x000fea0003800000 */
[----:B------:R-:W-:Y:S04]  /*5840*/  ISETP.NE.U32.AND P2, PT, R144, RZ, PT ;  /* 0x000000ff9000720c */ /* 0x000fe80003f45070 */
[----:B------:R-:W-:Y:S11]  /*5850*/  ISETP.NE.AND.EX P2, PT, R145, RZ, PT, P2 ;  /* 0x000000ff9100720c */ /* 0x000ff60003f45320 */
[----:B------:R-:W-:Y:S02]  /*5860*/  @!UPT UIADD3 URZ, UPT, UPT, URZ, URZ, URZ ;  /* 0x000000fffffff290 */ /* 0x000fe4000fffe0ff */
[----:B------:R-:W1:Y:S01]  /*5870*/  @P2 LDC.64 R2, c[0x0][0x8a8] ;  /* 0x00022a00ff022b82 */ /* 0x000e620000000a00 */
[----:B------:R-:W-:Y:S04]  /*5880*/  @P2 IMAD R0, R146, UR36, RZ ;  /* 0x0000002492002c24 */ /* 0x000fe8000f8e02ff */
[----:B-1----:R-:W-:Y:S05]  /*5890*/  @P2 IMAD.WIDE R2, R0, 0x4, R2 ;  /* 0x0000000400022825 */ /* 0x002fea00078e0202 */
[----:B-----5:R1:W5:Y:S02]  /*58a0*/  @P2 LDG.E R78, desc[UR40][R2.64] ;  /* 0x00000028024e2981 */ /* 0x020364000c1e1900 */
[----:B-1----:R-:W3:Y:S02]  /*58b0*/  @!P2 LDC R78, c[0x0][0x8a0] ;  /* 0x00022800ff4eab82 */ /* 0x002ee40000000800 */
.L_x_97:
[----:B--2--5:R-:W-:Y:S01]  /*58c0*/  @P0 FSETP.NEU.AND P4, PT, R81, RZ, PT ;  /* 0x000000ff5100020b */ /* 0x024fe20003f8d000 */
[----:B------:R-:W-:Y:S01]  /*58d0*/  IMAD.U32 R0, RZ, RZ, UR4 ;  /* 0x00000004ff007e24 */ /* 0x000fe2000f8e00ff */
[----:B------:R-:W-:Y:S01]  /*58e0*/  @P0 LOP3.LUT P2, RZ, R164, 0xff, RZ, 0xc0, !PT ;  /* 0x000000ffa4ff0812 */ /* 0x000fe2000784c0ff */
[----:B------:R-:W-:Y:S01]  /*58f0*/  BSSY B1, `(.L_x_98) ;  /* 0x000003d000017945 */ /* 0x000fe20003800000 */
[----:B------:R-:W-:Y:S01]  /*5900*/  @P0 SEL R3, RZ, 0xffffffff, P4 ;  /* 0xffffffffff030807 */ /* 0x000fe20002000000 */
[C---:B------:R-:W-:Y:S01]  /*5910*/  IMAD R64, R76.reuse, 0x40, R79 ;  /* 0x000000404c407824 */ /* 0x040fe200078e024f */
[----:B------:R-:W-:Y:S02]  /*5920*/  LEA R156, R76, UR43, 0x3 ;  /* 0x0000002b4c9c7c11 */ /* 0x000fe4000f8e18ff */
[----:B------:R-:W-:Y:S02]  /*5930*/  CS2R R86, SRZ ;  /* 0x0000000000567805 */ /* 0x000fe4000001ff00 */
[----:B------:R-:W-:Y:S02]  /*5940*/  @P1 SEL R3, R0, R3, !P2 ;  /* 0x0000000300031207 */ /* 0x000fe40005000000 */
[----:B------:R-:W-:Y:S02]  /*5950*/  CS2R R84, SRZ ;  /* 0x0000000000547805 */ /* 0x000fe4000001ff00 */
[----:B------:R-:W-:Y:S02]  /*5960*/  SHF.L.U32 R5, R175, 0x1f, RZ ;  /* 0x0000001faf057819 */ /* 0x000fe400000006ff */
[----:B------:R-:W-:Y:S02]  /*5970*/  CS2R R90, SRZ ;  /* 0x00000000005a7805 */ /* 0x000fe4000001ff00 */
[----:B------:R-:W-:Y:S02]  /*5980*/  @P0 LOP3.LUT R3, R3, 0x1, RZ, 0xc0, !PT ;  /* 0x0000000103030812 */ /* 0x000fe400078ec0ff */
[----:B------:R-:W-:Y:S02]  /*5990*/  CS2R R88, SRZ ;  /* 0x0000000000587805 */ /* 0x000fe4000001ff00 */
[----:B------:R-:W-:Y:S02]  /*59a0*/  PLOP3.LUT P5, PT, PT, PT, PT, 0x8, 0x80 ;  /* 0x000000000080781c */ /* 0x000fe40003fae170 */
[----:B------:R-:W-:Y:S02]  /*59b0*/  CS2R R98, SRZ ;  /* 0x0000000000627805 */ /* 0x000fe4000001ff00 */
[----:B------:R-:W-:Y:S02]  /*59c0*/  ISETP.NE.U32.OR P1, PT, R3, 0x1, !P0 ;  /* 0x000000010300780c */ /* 0x000fe40004725470 */
[----:B------:R-:W-:Y:S02]  /*59d0*/  CS2R R96, SRZ ;  /* 0x0000000000607805 */ /* 0x000fe4000001ff00 */
[----:B------:R-:W-:Y:S02]  /*59e0*/  CS2R R94, SRZ ;  /* 0x00000000005e7805 */ /* 0x000fe4000001ff00 */
[----:B------:R-:W-:Y:S07]  /*59f0*/  CS2R R92, SRZ ;  /* 0x00000000005c7805 */ /* 0x000fee000001ff00 */
[----:B------:R-:W-:Y:S04]  /*5a00*/  @P1 SHF.L.U32 R2, R173, 0x1f, RZ ;  /* 0x0000001fad021819 */ /* 0x000fe800000006ff */
[----:B------:R-:W1:Y:S01]  /*5a10*/  @P1 SYNCS.PHASECHK.TRANS64.TRYWAIT P0, [UR43+0x110], R2 ;  /* 0x00011002ff0015a7 */ /* 0x000e62000800112b */
[----:B------:R2:W4:Y:S01]  /*5a20*/  SYNCS.PHASECHK.TRANS64.TRYWAIT P4, [R156+URZ+0x150], R5 ;  /* 0x000150059c0075a7 */ /* 0x00052200080811ff */
[----:B-1----:R-:W-:Y:S01]  /*5a30*/  @P1 PLOP3.LUT P5, PT, P0, PT, PT, 0x8, 0x80 ;  /* 0x000000000080181c */ /* 0x002fe200007ae170 */
[----:B------:R-:W-:Y:S01]  /*5a40*/  @!UPT UIADD3 URZ, UPT, UPT, URZ, URZ, URZ ;  /* 0x000000fffffff290 */ /* 0x000fe2000fffe0ff */
[----:B--2-4-:R-:W-:Y:S11]  /*5a50*/  @!P1 BRA `(.L_x_99) ;  /* 0x0000000000989947 */ /* 0x014ff60003800000 */
[----:B------:R-:W-:Y:S01]  /*5a60*/  ISETP.NE.U32.AND P0, PT, RZ, UR38, PT ;  /* 0x00000026ff007c0c */ /* 0x000fe2000bf05070 */
[----:B------:R-:W-:Y:S01]  /*5a70*/  BSSY B0, `(.L_x_100) ;  /* 0x0000016000007945 */ /* 0x000fe20003800000 */
[----:B------:R-:W-:Y:S02]  /*5a80*/  FSETP.NEU.AND P2, PT, R81, RZ, PT ;  /* 0x000000ff5100720b */ /* 0x000fe40003f4d000 */
[----:B------:R-:W-:Y:S02]  /*5a90*/  CS2R R94, SRZ ;  /* 0x00000000005e7805 */ /* 0x000fe4000001ff00 */
[----:B------:R-:W-:Y:S02]  /*5aa0*/  ISETP.NE.AND.EX P0, PT, RZ, UR39, PT, P0 ;  /* 0x00000027ff007c0c */ /* 0x000fe4000bf05300 */
[----:B------:R-:W-:Y:S02]  /*5ab0*/  CS2R R92, SRZ ;  /* 0x00000000005c7805 */ /* 0x000fe4000001ff00 */
[----:B------:R-:W-:Y:S02]  /*5ac0*/  LOP3.LUT P1, RZ, R164, 0xff, RZ, 0xc0, !PT ;  /* 0x000000ffa4ff7812 */ /* 0x000fe4000782c0ff */
[----:B------:R-:W-:Y:S02]  /*5ad0*/  CS2R R98, SRZ ;  /* 0x0000000000627805 */ /* 0x000fe4000001ff00 */
[----:B------:R-:W-:Y:S02]  /*5ae0*/  SEL R0, RZ, 0xffffffff, P2 ;  /* 0xffffffffff007807 */ /* 0x000fe40001000000 */
[----:B------:R-:W-:Y:S02]  /*5af0*/  CS2R R96, SRZ ;  /* 0x0000000000607805 */ /* 0x000fe4000001ff00 */
[----:B------:R-:W-:Y:S02]  /*5b00*/  SEL R3, RZ, 0xffffffff, P0 ;  /* 0xffffffffff037807 */ /* 0x000fe40000000000 */
[----:B------:R-:W-:Y:S02]  /*5b10*/  CS2R R90, SRZ ;  /* 0x00000000005a7805 */ /* 0x000fe4000001ff00 */
[----:B------:R-:W-:Y:S02]  /*5b20*/  CS2R R88, SRZ ;  /* 0x0000000000587805 */ /* 0x000fe4000001ff00 */
[----:B------:R-:W-:Y:S02]  /*5b30*/  CS2R R86, SRZ ;  /* 0x0000000000567805 */ /* 0x000fe4000001ff00 */
[----:B------:R-:W-:Y:S02]  /*5b40*/  @P3 SEL R0, R3, R0, !P1 ;  /* 0x0000000003003207 */ /* 0x000fe40004800000 */
[----:B------:R-:W-:Y:S02]  /*5b50*/  CS2R R84, SRZ ;  /* 0x0000000000547805 */ /* 0x000fe4000001ff00 */
[----:B------:R-:W-:Y:S04]  /*5b60*/  LOP3.LUT R0, R0, 0x1, RZ, 0xc0, !PT ;  /* 0x0000000100007812 */ /* 0x000fe800078ec0ff */
[----:B------:R-:W-:Y:S01]  /*5b70*/  ISETP.NE.U32.AND P0, PT, R0, 0x1, PT ;  /* 0x000000010000780c */ /* 0x000fe20003f05070 */
[----:B------:R-:W-:Y:S01]  /*5b80*/  @!UPT UIADD3 URZ, UPT, UPT, URZ, URZ, URZ ;  /* 0x000000fffffff290 */ /* 0x000fe2000fffe0ff */
[----:B------:R-:W-:Y:S11]  /*5b90*/  @!P5 BRA `(.L_x_101) ;  /* 0x00000000000cd947 */ /* 0x000ff60003800000 */
[----:B------:R-:W-:Y:S04]  /*5ba0*/  SHF.L.U32 R3, R173, 0x1f, RZ ;  /* 0x0000001fad037819 */ /* 0x000fe800000006ff */
[----:B------:R-:W1:Y:S02]  /*5bb0*/  SYNCS.PHASECHK.TRANS64.TRYWAIT P1, [UR43+0x110], R3 ;  /* 0x00011003ff0075a7 */ /* 0x000e64000802112b */
[----:B-1----:R-:W-:Y:S05]  /*5bc0*/  @!P1 BRA `(.L_x_102) ;  /* 0x0000002000989947 */ /* 0x002fea0003800000 */
.L_x_101:
[----:B------:R-:W-:Y:S05]  /*5bd0*/  BSYNC B0 ;  /* 0x0000000000007941 */ /* 0x000fea0003800000 */
.L_x_100:
[----:B------:R2:W4:Y:S01]  /*5be0*/  @P0 LDS.128 R92, [R168+UR43+0x200] ;  /* 0x0002002ba85c0984 */ /* 0x0005220008000c00 */
[----:B------:R-:W-:Y:S01]  /*5bf0*/  UIADD3 UR4, UPT, UPT, UR43, 0x118, URZ ;  /* 0x000001182b047890 */ /* 0x000fe2000fffe0ff */
[----:B------:R-:W-:Y:S02]  /*5c00*/  LOP3.LUT R173, R173, 0x1, RZ, 0x3c, !PT ;  /* 0x00000001adad7812 */ /* 0x000fe400078e3cff */
[----:B------:R2:W1:Y:S01]  /*5c10*/  @P0 LDS.128 R96, [R178+0x10] ;  /* 0x00001000b2600984 */ /* 0x0004620000000c00 */
[----:B------:R-:W-:Y:S03]  /*5c20*/  UPRMT UR4, UR37, 0x654, UR4 ;  /* 0x0000065425047896 */ /* 0x000fe60008000004 */
[----:B------:R2:W1:Y:S04]  /*5c30*/  @P0 LDS.128 R88, [R177+0x20] ;  /* 0x00002000b1580984 */ /* 0x0004680000000c00 */
[----:B------:R2:W1:Y:S01]  /*5c40*/  @P0 LDS.128 R84, [R176+0x30] ;  /* 0x00003000b0540984 */ /* 0x0004620000000c00 */
[----:B------:R-:W-:Y:S01]  /*5c50*/  @!PT LDS RZ, [RZ] ;  /* 0x00000000fffff984 */ /* 0x000fe20000000800 */
[----:B------:R-:W-:Y:S01]  /*5c60*/  @!PT LDS RZ, [RZ] ;  /* 0x00000000fffff984 */ /* 0x000fe20000000800 */
[----:B------:R-:W-:Y:S01]  /*5c70*/  @!PT LDS RZ, [RZ] ;  /* 0x00000000fffff984 */ /* 0x000fe20000000800 */
[----:B------:R-:W-:Y:S01]  /*5c80*/  @!PT LDS RZ, [RZ] ;  /* 0x00000000fffff984 */ /* 0x000fe20000000800 */
[----:B------:R5:W-:Y:S06]  /*5c90*/  MEMBAR.ALL.CTA ;  /* 0x0000000000007992 */ /* 0x000bec0000008000 */
[----:B-----5:R-:W5:Y:S02]  /*5ca0*/  FENCE.VIEW.ASYNC.S ;  /* 0x00000000000073c6 */ /* 0x020f640000000000 */
[----:B-----5:R-:W-:Y:S01]  /*5cb0*/  SYNCS.ARRIVE.TRANS64.RED.A1T0 RZ, [UR4], RZ ;  /* 0x000000ffffff79a7 */ /* 0x020fe20008100404 */
.L_x_99:
[----:B------:R-:W-:Y:S05]  /*5cc0*/  BSYNC B1 ;  /* 0x0000000000017941 */ /* 0x000fea0003800000 */
.L_x_98:
[----:B-1----:R-:W-:Y:S04]  /*5cd0*/  SHF.R.U32.HI R0, RZ, 0x15, R64 ;  /* 0x00000015ff007819 */ /* 0x002fe80000011640 */
[----:B------:R-:W-:Y:S01]  /*5ce0*/  LOP3.LUT P0, RZ, R0, 0x3, R169, 0x48, !PT ;  /* 0x0000000300ff7812 */ /* 0x000fe200078048a9 */
[----:B------:R-:W-:Y:S01]  /*5cf0*/  @!UPT UIADD3 URZ, UPT, UPT, URZ, URZ, URZ ;  /* 0x000000fffffff290 */ /* 0x000fe2000fffe0ff */
[----:B------:R-:W-:Y:S11]  /*5d00*/  @P4 BRA `(.L_x_103) ;  /* 0x0000000000084947 */ /* 0x000ff60003800000 */
[----:B------:R-:W1:Y:S02]  /*5d10*/  SYNCS.PHASECHK.TRANS64.TRYWAIT P1, [R156+URZ+0x150], R5 ;  /* 0x000150059c0075a7 */ /* 0x000e6400080211ff */
[----:B-1----:R-:W-:Y:S05]  /*5d20*/  @!P1 BRA `(.L_x_104) ;  /* 0x0000002000589947 */ /* 0x002fea0003800000 */
.L_x_103:
[----:B------:R-:W-:Y:S05]  /*5d30*/  @!P0 BRA `(.L_x_105) ;  /* 0x0000000000408947 */ /* 0x000fea0003800000 */
[----:B------:R-:W1:Y:S01]  /*5d40*/  LDCU.64 UR8, c[0x4][0x70] ;  /* 0x01000e00ff0877ac */ /* 0x000e620008000a00 */
[----:B------:R-:W-:Y:S01]  /*5d50*/  MOV R3, 0x0 ;  /* 0x0000000000037802 */ /* 0x000fe20000000f00 */
[----:B------:R-:W-:Y:S02]  /*5d60*/  HFMA2 R12, -RZ, RZ, 0, 5.9604644775390625e-08 ;  /* 0x00000001ff0c7431 */ /* 0x000fe400000001ff */
[----:B------:R-:W-:Y:S02]  /*5d70*/  IMAD.MOV.U32 R8, RZ, RZ, 0x192 ;  /* 0x00000192ff087424 */ /* 0x000fe400078e00ff */
[----:B------:R-:W-:Y:S01]  /*5d80*/  IMAD.MOV.U32 R13, RZ, RZ, RZ ;  /* 0x000000ffff0d7224 */ /* 0x000fe200078e00ff */
[----:B------:R-:W5:Y:S01]  /*5d90*/  LDCU.64 UR6, c[0x4][0x78] ;  /* 0x01000f00ff0677ac */ /* 0x000f620008000a00 */
[----:B------:R-:W2:Y:S01]  /*5da0*/  LDC.64 R2, c[0x4][R3] ;  /* 0x0100000003027b82 */ /* 0x000ea20000000a00 */
[----:B------:R-:W3:Y:S01]  /*5db0*/  LDCU.64 UR4, c[0x4][0x10] ;  /* 0x01000200ff0477ac */ /* 0x000ee20008000a00 */
[----:B-1----:R-:W-:Y:S01]  /*5dc0*/  MOV R5, UR9 ;  /* 0x0000000900057c02 */ /* 0x002fe20008000f00 */
[----:B------:R-:W-:Y:S01]  /*5dd0*/  IMAD.U32 R4, RZ, RZ, UR8 ;  /* 0x00000008ff047e24 */ /* 0x000fe2000f8e00ff */
[----:B-----5:R-:W-:Y:S01]  /*5de0*/  MOV R7, UR7 ;  /* 0x0000000700077c02 */ /* 0x020fe20008000f00 */
[----:B------:R-:W-:Y:S01]  /*5df0*/  IMAD.U32 R6, RZ, RZ, UR6 ;  /* 0x00000006ff067e24 */ /* 0x000fe2000f8e00ff */
[----:B---3--:R-:W-:Y:S01]  /*5e00*/  MOV R11, UR5 ;  /* 0x00000005000b7c02 */ /* 0x008fe20008000f00 */
[----:B------:R-:W-:Y:S02]  /*5e10*/  IMAD.U32 R10, RZ, RZ, UR4 ;  /* 0x00000004ff0a7e24 */ /* 0x000fe4000f8e00ff */
[----:B------:R-:W-:Y:S07]  /*5e20*/  LEPC R20, `(.L_x_105) ;  /* 0x000000001014794e */ /* 0x000fee0000000000 */
[----:B--2-4-:R-:W-:Y:S05]  /*5e30*/  CALL.ABS.NOINC R2 ;  /* 0x0000000002007343 */ /* 0x014fea0003c00000 */
.L_x_105:
[----:B------:R-:W-:Y:S01]  /*5e40*/  LOP3.LUT P0, RZ, R166, 0x60, RZ, 0xc0, !PT ;  /* 0x00000060a6ff7812 */ /* 0x000fe2000780c0ff */
[----:B------:R-:W-:Y:S05]  /*5e50*/  WARPSYNC.ALL ;  /* 0x0000000000007948 */ /* 0x000fea0003800000 */
[----:B------:R-:W-:Y:S01]  /*5e60*/  R2UR UR4, R64 ;  /* 0x00000000400472ca */ /* 0x000fe200000e0000 */
[----:B------:R-:W-:Y:S01]  /*5e70*/  BSSY.RECONVERGENT B0, `(.L_x_106) ;  /* 0x0000121000007945 */ /* 0x000fe20003800200 */
[-C--:B----4-:R-:W-:Y:S02]  /*5e80*/  F2FP.F16.E4M3.UNPACK_B R82, R92.reuse ;  /* 0x0000005cff52723e */ /* 0x090fe400020006ff */
[----:B------:R-:W-:Y:S02]  /*5e90*/  F2FP.F16.E4M3.UNPACK_B R109, R92.H1 ;  /* 0x0000005cff6d723e */ /* 0x000fe400030006ff */
[-C--:B------:R-:W-:Y:S01]  /*5ea0*/  F2FP.F16.E4M3.UNPACK_B R107, R93.reuse ;  /* 0x0000005dff6b723e */ /* 0x080fe200020006ff */
[--C-:B------:R-:W-:Y:S01]  /*5eb0*/  HADD2.F32 R80, -RZ, R82.reuse.H0_H0 ;  /* 0x20000052ff507230 */ /* 0x100fe20000004100 */
[----:B------:R-:W-:Y:S01]  /*5ec0*/  F2FP.F16.E4M3.UNPACK_B R105, R93.H1 ;  /* 0x0000005dff69723e */ /* 0x000fe200030006ff */
[----:B------:R-:W-:Y:S01]  /*5ed0*/  HADD2.F32 R82, -RZ, R82.H1_H1 ;  /* 0x30000052ff527230 */ /* 0x000fe20000004100 */
[-C--:B------:R-:W-:Y:S01]  /*5ee0*/  F2FP.F16.E4M3.UNPACK_B R130, R84.reuse ;  /* 0x00000054ff82723e */ /* 0x080fe200020006ff */
[--C-:B------:R-:W-:Y:S01]  /*5ef0*/  HADD2.F32 R83, -RZ, R109.reuse.H0_H0 ;  /* 0x2000006dff537230 */ /* 0x100fe20000004100 */
[----:B------:R-:W-:Y:S01]  /*5f00*/  F2FP.F16.E4M3.UNPACK_B R132, R84.H1 ;  /* 0x00000054ff84723e */ /* 0x000fe200030006ff */
[----:B------:R-:W3:Y:S01]  /*5f10*/  LDTM.x64 R4, tmem[UR4] ;  /* 0x00000004000479ee */ /* 0x000ee20008340000 */
[----:B------:R-:W-:Y:S01]  /*5f20*/  NOP ;  /* 0x0000000000007918 */ /* 0x000fe20000000000 */
[----:B------:R-:W-:Y:S01]  /*5f30*/  R2UR UR5, R156 ;  /* 0x000000009c0572ca */ /* 0x000fe200000e0000 */
[--C-:B------:R-:W-:Y:S01]  /*5f40*/  HADD2.F32 R129, -RZ, R130.reuse.H0_H0 ;  /* 0x20000082ff817230 */ /* 0x100fe20000004100 */
[----:B------:R-:W-:Y:S01]  /*5f50*/  F2FP.F16.E4M3.UNPACK_B R93, R94 ;  /* 0x0000005eff5d723e */ /* 0x000fe200020006ff */
[----:B------:R-:W-:Y:S01]  /*5f60*/  HADD2.F32 R130, -RZ, R130.H1_H1 ;  /* 0x30000082ff827230 */ /* 0x000fe20000004100 */
[-C--:B------:R-:W-:Y:S01]  /*5f70*/  F2FP.F16.E4M3.UNPACK_B R134, R85.reuse ;  /* 0x00000055ff86723e */ /* 0x080fe200020006ff */
[----:B------:R-:W-:Y:S01]  /*5f80*/  HADD2.F32 R84, -RZ, R109.H1_H1 ;  /* 0x3000006dff547230 */ /* 0x000fe20000004100 */
[----:B------:R-:W-:Y:S01]  /*5f90*/  F2FP.F16.E4M3.UNPACK_B R136, R85.H1 ;  /* 0x00000055ff88723e */ /* 0x000fe200030006ff */
[--C-:B------:R-:W-:Y:S01]  /*5fa0*/  HADD2.F32 R85, -RZ, R107.reuse.H0_H0 ;  /* 0x2000006bff557230 */ /* 0x100fe20000004100 */
[-C--:B------:R-:W-:Y:S01]  /*5fb0*/  F2FP.F16.E4M3.UNPACK_B R138, R86.reuse ;  /* 0x00000056ff8a723e */ /* 0x080fe200020006ff */
[--C-:B------:R-:W-:Y:S01]  /*5fc0*/  HADD2.F32 R133, -RZ, R134.reuse.H0_H0 ;  /* 0x20000086ff857230 */ /* 0x100fe20000004100 */
[----:B------:R-:W-:Y:S01]  /*5fd0*/  F2FP.F16.E4M3.UNPACK_B R140, R86.H1 ;  /* 0x00000056ff8c723e */ /* 0x000fe200030006ff */
[----:B------:R-:W-:Y:S01]  /*5fe0*/  HADD2.F32 R86, -RZ, R107.H1_H1 ;  /* 0x3000006bff567230 */ /* 0x000fe20000004100 */
[----:B------:R-:W-:Y:S01]  /*5ff0*/  F2FP.F16.E4M3.UNPACK_B R142, R87 ;  /* 0x00000057ff8e723e */ /* 0x000fe200020006ff */
[----:B------:R-:W-:Y:S01]  /*6000*/  UIADD3 UR5, UPT, UPT, UR5, 0x170, URZ ;  /* 0x0000017005057890 */ /* 0x000fe2000fffe0ff */
[----:B------:R-:W-:Y:S01]  /*6010*/  HADD2.F32 R134, -RZ, R134.H1_H1 ;  /* 0x30000086ff867230 */ /* 0x000fe20000004100 */
[----:B------:R-:W-:Y:S01]  /*6020*/  F2FP.F16.E4M3.UNPACK_B R114, R88 ;  /* 0x00000058ff72723e */ /* 0x000fe200020006ff */
[--C-:B------:R-:W-:Y:S01]  /*6030*/  HADD2.F32 R137, -RZ, R138.reuse.H0_H0 ;  /* 0x2000008aff897230 */ /* 0x100fe20000004100 */
[----:B------:R-:W-:Y:S01]  /*6040*/  UPRMT UR5, UR37, 0x654, UR5 ;  /* 0x0000065425057896 */ /* 0x000fe20008000005 */
[----:B------:R-:W-:Y:S01]  /*6050*/  HADD2.F32 R138, -RZ, R138.H1_H1 ;  /* 0x3000008aff8a7230 */ /* 0x000fe20000004100 */
[-C--:B------:R-:W-:Y:S01]  /*6060*/  F2FP.F16.E4M3.UNPACK_B R118, R89.reuse ;  /* 0x00000059ff76723e */ /* 0x080fe200020006ff */
[--C-:B------:R-:W-:Y:S01]  /*6070*/  HADD2.F32 R113, -RZ, R114.reuse.H0_H0 ;  /* 0x20000072ff717230 */ /* 0x100fe20000004100 */
[----:B------:R-:W-:Y:S01]  /*6080*/  F2FP.F16.E4M3.UNPACK_B R120, R89.H1 ;  /* 0x00000059ff78723e */ /* 0x000fe200030006ff */
[C---:B---3--:R-:W-:Y:S01]  /*6090*/  FMUL R4, R78.reuse, R4 ;  /* 0x000000044e047220 */ /* 0x048fe20000400000 */
[C---:B------:R-:W-:Y:S01]  /*60a0*/  FMUL R5, R78.reuse, R5 ;  /* 0x000000054e057220 */ /* 0x040fe20000400000 */
[C---:B------:R-:W-:Y:S01]  /*60b0*/  FMUL R8, R78.reuse, R8 ;  /* 0x000000084e087220 */ /* 0x040fe20000400000 */
[C---:B------:R-:W-:Y:S01]  /*60c0*/  FMUL R9, R78.reuse, R9 ;  /* 0x000000094e097220 */ /* 0x040fe20000400000 */
[----:B------:R-:W-:Y:S01]  /*60d0*/  SYNCS.ARRIVE.TRANS64.RED.A1T0 RZ, [UR5], RZ ;  /* 0x000000ffffff79a7 */ /* 0x000fe20008100405 */
[C---:B------:R-:W-:Y:S01]  /*60e0*/  FFMA R4, R81.reuse, R80, R4 ;  /* 0x0000005051047223 */ /* 0x040fe20000000004 */
[C---:B------:R-:W-:Y:S01]  /*60f0*/  FFMA R5, R81.reuse, R82, R5 ;  /* 0x0000005251057223 */ /* 0x040fe20000000005 */
[----:B------:R-:W-:Y:S02]  /*6100*/  HADD2.F32 R89, -RZ, R93.H0_H0 ;  /* 0x2000005dff597230 */ /* 0x000fe40000004100 */
[C---:B------:R-:W-:Y:S01]  /*6110*/  FMUL R12, R78.reuse, R12 ;  /* 0x0000000c4e0c7220 */ /* 0x040fe20000400000 */
        /* <DEDUP_REMOVED lines=11> */
[----:B------:R-:W-:Y:S02]  /*61d0*/  HADD2.F32 R114, -RZ, R114.H1_H1 ;  /* 0x30000072ff727230 */ /* 0x000fe40000004100 */
[C---:B------:R-:W-:Y:S01]  /*61e0*/  FMUL R32, R78.reuse, R36 ;  /* 0x000000244e207220 */ /* 0x040fe20000400000 */
[C---:B------:R-:W-:Y:S01]  /*61f0*/  FMUL R33, R78.reuse, R37 ;  /* 0x000000254e217220 */ /* 0x040fe20000400000 */
[--C-:B------:R-:W-:Y:S02]  /*6200*/  HADD2.F32 R117, -RZ, R118.reuse.H0_H0 ;  /* 0x20000076ff757230 */ /* 0x100fe40000004100 */
[C---:B------:R-:W-:Y:S01]  /*6210*/  FMUL R36, R78.reuse, R40 ;  /* 0x000000284e247220 */ /* 0x040fe20000400000 */
[----:B------:R-:W-:Y:S02]  /*6220*/  HADD2.F32 R118, -RZ, R118.H1_H1 ;  /* 0x30000076ff767230 */ /* 0x000fe40000004100 */
        /* <DEDUP_REMOVED lines=8> */
[----:B------:R-:W-:Y:S01]  /*62b0*/  F2FP.F16.E4M3.UNPACK_B R92, R94.H1 ;  /* 0x0000005eff5c723e */ /* 0x000fe200030006ff */
[C---:B------:R-:W-:Y:S01]  /*62c0*/  FMUL R53, R78.reuse, R57 ;  /* 0x000000394e357220 */ /* 0x040fe20000400000 */
[C---:B------:R-:W-:Y:S01]  /*62d0*/  FMUL R56, R78.reuse, R60 ;  /* 0x0000003c4e387220 */ /* 0x040fe20000400000 */
[----:B------:R-:W-:Y:S01]  /*62e0*/  F2FP.F16.E4M3.UNPACK_B R141, R87.H1 ;  /* 0x00000057ff8d723e */ /* 0x000fe200030006ff */
[C---:B------:R-:W-:Y:S01]  /*62f0*/  FMUL R57, R78.reuse, R61 ;  /* 0x0000003d4e397220 */ /* 0x040fe20000400000 */
[----:B------:R-:W-:Y:S02]  /*6300*/  HADD2.F32 R80, -RZ, R142.H1_H1 ;  /* 0x3000008eff507230 */ /* 0x000fe40000004100 */
[C---:B------:R-:W-:Y:S01]  /*6310*/  FMUL R60, R78.reuse, R64 ;  /* 0x000000404e3c7220 */ /* 0x040fe20000400000 */
[----:B------:R-:W-:Y:S01]  /*6320*/  F2FP.F16.E4M3.UNPACK_B R116, R88.H1 ;  /* 0x00000058ff74723e */ /* 0x000fe200030006ff */
[C---:B------:R-:W-:Y:S01]  /*6330*/  FMUL R61, R78.reuse, R65 ;  /* 0x000000414e3d7220 */ /* 0x040fe20000400000 */
[C---:B------:R-:W-:Y:S01]  /*6340*/  FMUL R6, R78.reuse, R6 ;  /* 0x000000064e067220 */ /* 0x040fe20000400000 */
[----:B------:R-:W-:Y:S01]  /*6350*/  F2FP.F16.E4M3.UNPACK_B R94, R95 ;  /* 0x0000005fff5e723e */ /* 0x000fe200020006ff */
[C---:B------:R-:W-:Y:S01]  /*6360*/  FMUL R7, R78.reuse, R7 ;  /* 0x000000074e077220 */ /* 0x040fe20000400000 */
[--C-:B------:R-:W-:Y:S02]  /*6370*/  HADD2.F32 R87, -RZ, R105.reuse.H0_H0 ;  /* 0x20000069ff577230 */ /* 0x100fe40000004100 */
[C---:B------:R-:W-:Y:S01]  /*6380*/  FFMA R6, R81.reuse, R83, R6 ;  /* 0x0000005351067223 */ /* 0x040fe20000000006 */
[----:B------:R-:W-:Y:S01]  /*6390*/  F2FP.F16.E4M3.UNPACK_B R122, R90 ;  /* 0x0000005aff7a723e */ /* 0x000fe200020006ff */
[C---:B------:R-:W-:Y:S01]  /*63a0*/  FFMA R7, R81.reuse, R84, R7 ;  /* 0x0000005451077223 */ /* 0x040fe20000000007 */
[C---:B------:R-:W-:Y:S01]  /*63b0*/  FFMA R8, R81.reuse, R85, R8 ;  /* 0x0000005551087223 */ /* 0x040fe20000000008 */
[----:B------:R-:W-:Y:S01]  /*63c0*/  F2FP.F16.E4M3.UNPACK_B R124, R90.H1 ;  /* 0x0000005aff7c723e */ /* 0x000fe200030006ff */
[----:B------:R-:W-:Y:S02]  /*63d0*/  HADD2.F32 R88, -RZ, R105.H1_H1 ;  /* 0x30000069ff587230 */ /* 0x000fe40000004100 */
[----:B------:R-:W-:Y:S01]  /*63e0*/  FFMA R9, R81, R86, R9 ;  /* 0x0000005651097223 */ /* 0x000fe20000000009 */
[----:B------:R-:W-:Y:S01]  /*63f0*/  F2FP.SATFINITE.E4M3.F32.PACK_AB_MERGE_C R156, R7, R6, RZ ;  /* 0x00000006079c723e */ /* 0x000fe200048070ff */
[----:B------:R-:W-:Y:S02]  /*6400*/  HADD2.F32 R90, -RZ, R93.H1_H1 ;  /* 0x3000005dff5a7230 */ /* 0x000fe40000004100 */
[C---:B------:R-:W-:Y:S01]  /*6410*/  FMUL R10, R78.reuse, R10 ;  /* 0x0000000a4e0a7220 */ /* 0x040fe20000400000 */
[--C-:B------:R-:W-:Y:S01]  /*6420*/  HADD2.F32 R93, -RZ, R94.reuse.H0_H0 ;  /* 0x2000005eff5d7230 */ /* 0x100fe20000004100 */
[----:B------:R-:W-:Y:S01]  /*6430*/  F2FP.SATFINITE.E4M3.F32.PACK_AB_MERGE_C R156, R5, R4, R156 ;  /* 0x00000004059c723e */ /* 0x000fe2000480709c */
[----:B------:R-:W-:Y:S02]  /*6440*/  HADD2.F32 R94, -RZ, R94.H1_H1 ;  /* 0x3000005eff5e7230 */ /* 0x000fe40000004100 */
[C---:B------:R-:W-:Y:S01]  /*6450*/  FFMA R10, R81.reuse, R87, R10 ;  /* 0x00000057510a7223 */ /* 0x040fe2000000000a */
[--C-:B------:R-:W-:Y:S02]  /*6460*/  HADD2.F32 R121, -RZ, R122.reuse.H0_H0 ;  /* 0x2000007aff797230 */ /* 0x100fe40000004100 */
[C---:B------:R-:W-:Y:S01]  /*6470*/  FMUL R11, R78.reuse, R11 ;  /* 0x0000000b4e0b7220 */ /* 0x040fe20000400000 */
[----:B------:R-:W-:Y:S01]  /*6480*/  F2FP.F16.E4M3.UNPACK_B R126, R91 ;  /* 0x0000005bff7e723e */ /* 0x000fe200020006ff */
[----:B------:R-:W-:Y:S01]  /*6490*/  HADD2.F32 R122, -RZ, R122.H1_H1 ;  /* 0x3000007aff7a7230 */ /* 0x000fe20000004100 */
[----:B------:R-:W-:Y:S01]  /*64a0*/  F2FP.F16.E4M3.UNPACK_B R103, R95.H1 ;  /* 0x0000005fff67723e */ /* 0x000fe200030006ff */
[C---:B------:R-:W-:Y:S01]  /*64b0*/  FFMA R11, R81.reuse, R88, R11 ;  /* 0x00000058510b7223 */ /* 0x040fe2000000000b */
[----:B------:R-:W-:Y:S01]  /*64c0*/  F2FP.F16.E4M3.UNPACK_B R128, R91.H1 ;  /* 0x0000005bff80723e */ /* 0x000fe200030006ff */
[----:B------:R-:W-:Y:S02]  /*64d0*/  HADD2.F32 R91, -RZ, R92.H0_H0 ;  /* 0x2000005cff5b7230 */ /* 0x000fe40000004100 */
[C---:B------:R-:W-:Y:S01]  /*64e0*/  FFMA R12, R81.reuse, R89, R12 ;  /* 0x00000059510c7223 */ /* 0x040fe2000000000c */
[----:B------:R-:W-:Y:S01]  /*64f0*/  FFMA R13, R81, R90, R13 ;  /* 0x0000005a510d7223 */ /* 0x000fe2000000000d */
[----:B------:R-:W-:Y:S01]  /*6500*/  F2FP.SATFINITE.E4M3.F32.PACK_AB_MERGE_C R157, R11, R10, RZ ;  /* 0x0000000a0b9d723e */ /* 0x000fe200048070ff */
[--C-:B------:R-:W-:Y:S01]  /*6510*/  HADD2.F32 R125, -RZ, R126.reuse.H0_H0 ;  /* 0x2000007eff7d7230 */ /* 0x100fe20000004100 */
[----:B------:R-:W-:Y:S01]  /*6520*/  F2FP.F16.E4M3.UNPACK_B R101, R96 ;  /* 0x00000060ff65723e */ /* 0x000fe200020006ff */
[----:B------:R-:W-:Y:S01]  /*6530*/  HADD2.F32 R126, -RZ, R126.H1_H1 ;  /* 0x3000007eff7e7230 */ /* 0x000fe20000004100 */
[----:B------:R-:W-:Y:S01]  /*6540*/  F2FP.SATFINITE.E4M3.F32.PACK_AB_MERGE_C R157, R9, R8, R157 ;  /* 0x00000008099d723e */ /* 0x000fe2000480709d */
[----:B------:R-:W-:Y:S02]  /*6550*/  HADD2.F32 R83, -RZ, R142.H0_H0 ;  /* 0x2000008eff537230 */ /* 0x000fe40000004100 */
[C---:B------:R-:W-:Y:S01]  /*6560*/  FMUL R14, R78.reuse, R14 ;  /* 0x0000000e4e0e7220 */ /* 0x040fe20000400000 */
[----:B------:R-:W-:Y:S02]  /*6570*/  HADD2.F32 R92, -RZ, R92.H1_H1 ;  /* 0x3000005cff5c7230 */ /* 0x000fe40000004100 */
[C---:B------:R-:W-:Y:S01]  /*6580*/  FMUL R15, R78.reuse, R15 ;  /* 0x0000000f4e0f7220 */ /* 0x040fe20000400000 */
[----:B------:R-:W-:Y:S01]  /*6590*/  F2FP.F16.E4M3.UNPACK_B R100, R96.H1 ;  /* 0x00000060ff64723e */ /* 0x000fe200030006ff */
[--C-:B------:R-:W-:Y:S02]  /*65a0*/  HADD2.F32 R95, -RZ, R103.reuse.H0_H0 ;  /* 0x20000067ff5f7230 */ /* 0x100fe40000004100 */
[C---:B------:R-:W-:Y:S01]  /*65b0*/  FFMA R14, R81.reuse, R91, R14 ;  /* 0x0000005b510e7223 */ /* 0x040fe2000000000e */
[C---:B------:R-:W-:Y:S01]  /*65c0*/  FFMA R15, R81.reuse, R92, R15 ;  /* 0x0000005c510f7223 */ /* 0x040fe2000000000f */
[C---:B------:R-:W-:Y:S01]  /*65d0*/  FFMA R16, R81.reuse, R93, R16 ;  /* 0x0000005d51107223 */ /* 0x040fe20000000010 */
[----:B------:R-:W-:Y:S01]  /*65e0*/  FFMA R17, R81, R94, R17 ;  /* 0x0000005e51117223 */ /* 0x000fe20000000011 */
[-C--:B------:R-:W-:Y:S01]  /*65f0*/  F2FP.F16.E4M3.UNPACK_B R102, R97.reuse ;  /* 0x00000061ff66723e */ /* 0x080fe200020006ff */
[----:B------:R-:W-:Y:S01]  /*6600*/  HADD2.F32 R96, -RZ, R103.H1_H1 ;  /* 0x30000067ff607230 */ /* 0x000fe20000004100 */
[----:B------:R-:W-:Y:S01]  /*6610*/  F2FP.SATFINITE.E4M3.F32.PACK_AB_MERGE_C R158, R15, R14, RZ ;  /* 0x0000000e0f9e723e */ /* 0x000fe200048070ff */
[C---:B------:R-:W-:Y:S01]  /*6620*/  FMUL R18, R78.reuse, R18 ;  /* 0x000000124e127220 */ /* 0x040fe20000400000 */
[----:B------:R-:W-:Y:S01]  /*6630*/  F2FP.F16.E4M3.UNPACK_B R104, R97.H1 ;  /* 0x00000061ff68723e */ /* 0x000fe200030006ff */
[--C-:B------:R-:W-:Y:S01]  /*6640*/  HADD2.F32 R97, -RZ, R101.reuse.H0_H0 ;  /* 0x20000065ff617230 */ /* 0x100fe20000004100 */
[----:B------:R-:W-:Y:S01]  /*6650*/  F2FP.SATFINITE.E4M3.F32.PACK_AB_MERGE_C R158, R13, R12, R158 ;  /* 0x0000000c0d9e723e */ /* 0x000fe2000480709e */
[C---:B------:R-:W-:Y:S01]  /*6660*/  FFMA R18, R81.reuse, R95, R18 ;  /* 0x0000005f51127223 */ /* 0x040fe20000000012 */
[----:B------:R-:W-:Y:S01]  /*6670*/  F2FP.F16.E4M3.UNPACK_B R110, R99 ;  /* 0x00000063ff6e723e */ /* 0x000fe200020006ff */
[C---:B------:R-:W-:Y:S01]  /*6680*/  FMUL R19, R78.reuse, R19 ;  /* 0x000000134e137220 */ /* 0x040fe20000400000 */
[----:B------:R-:W-:Y:S01]  /*6690*/  F2FP.F16.E4M3.UNPACK_B R112, R99.H1 ;  /* 0x00000063ff70723e */ /* 0x000fe200030006ff */
[----:B------:R-:W-:Y:S01]  /*66a0*/  HADD2.F32 R99, -RZ, R101.H1_H1 ;  /* 0x30000065ff637230 */ /* 0x000fe20000004100 */
[-C--:B------:R-:W-:Y:S01]  /*66b0*/  F2FP.F16.E4M3.UNPACK_B R106, R98.reuse ;  /* 0x00000062ff6a723e */ /* 0x080fe200020006ff */
[----:B------:R-:W-:Y:S01]  /*66c0*/  HADD2.F32 R101, -RZ, R102.H0_H0 ;  /* 0x20000066ff657230 */ /* 0x000fe20000004100 */
[----:B------:R-:W-:Y:S01]  /*66d0*/  F2FP.F16.E4M3.UNPACK_B R108, R98.H1 ;  /* 0x00000062ff6c723e */ /* 0x000fe200030006ff */
[----:B------:R-:W-:Y:S02]  /*66e0*/  HADD2.F32 R98, -RZ, R100.H0_H0 ;  /* 0x20000064ff627230 */ /* 0x000fe40000004100 */
[C---:B------:R-:W-:Y:S01]  /*66f0*/  FFMA R19, R81.reuse, R96, R19 ;  /* 0x0000006051137223 */ /* 0x040fe20000000013 */
[C---:B------:R-:W-:Y:S01]  /*6700*/  FFMA R0, R81.reuse, R97, R0 ;  /* 0x0000006151007223 */ /* 0x040fe20000000000 */
[----:B------:R-:W-:Y:S01]  /*6710*/  FFMA R2, R81, R99, R2 ;  /* 0x0000006351027223 */ /* 0x000fe20000000002 */
[----:B------:R-:W-:Y:S02]  /*6720*/  HADD2.F32 R102, -RZ, R102.H1_H1 ;  /* 0x30000066ff667230 */ /* 0x000fe40000004100 */
[C---:B------:R-:W-:Y:S01]  /*6730*/  FMUL R3, R78.reuse, R22 ;  /* 0x000000164e037220 */ /* 0x040fe20000400000 */
[----:B------:R-:W-:Y:S01]  /*6740*/  HADD2.F32 R100, -RZ, R100.H1_H1 ;  /* 0x30000064ff647230 */ /* 0x000fe20000004100 */
[----:B------:R-:W-:Y:S01]  /*6750*/  F2FP.SATFINITE.E4M3.F32.PACK_AB_MERGE_C R159, R19, R18, RZ ;  /* 0x00000012139f723e */ /* 0x000fe200048070ff */
[--C-:B------:R-:W-:Y:S02]  /*6760*/  HADD2.F32 R105, -RZ, R106.reuse.H0_H0 ;  /* 0x2000006aff697230 */ /* 0x100fe40000004100 */
[----:B------:R-:W-:Y:S01]  /*6770*/  FFMA R3, R81, R98, R3 ;  /* 0x0000006251037223 */ /* 0x000fe20000000003 */
[----:B------:R-:W-:Y:S01]  /*6780*/  HADD2.F32 R106, -RZ, R106.H1_H1 ;  /* 0x3000006aff6a7230 */ /* 0x000fe20000004100 */
[----:B------:R-:W-:Y:S01]  /*6790*/  F2FP.SATFINITE.E4M3.F32.PACK_AB_MERGE_C R159, R17, R16, R159 ;  /* 0x00000010119f723e */ /* 0x000fe2000480709f */
[----:B------:R-:W-:Y:S02]  /*67a0*/  HADD2.F32 R109, -RZ, R110.H0_H0 ;  /* 0x2000006eff6d7230 */ /* 0x000fe40000004100 */
[C---:B------:R-:W-:Y:S01]  /*67b0*/  FMUL R23, R78.reuse, R23 ;  /* 0x000000174e177220 */ /* 0x040fe20000400000 */
[--C-:B------:R-:W-:Y:S02]  /*67c0*/  HADD2.F32 R103, -RZ, R104.reuse.H0_H0 ;  /* 0x20000068ff677230 */ /* 0x100fe40000004100 */
[C---:B------:R-:W-:Y:S01]  /*67d0*/  FMUL R22, R78.reuse, R26 ;  /* 0x0000001a4e167220 */ /* 0x040fe20000400000 */
[----:B------:R-:W-:Y:S01]  /*67e0*/  HADD2.F32 R104, -RZ, R104.H1_H1 ;  /* 0x30000068ff687230 */ /* 0x000fe20000004100 */
[----:B------:R1:W-:Y:S01]  /*67f0*/  STS.128 [R168+UR43+0x2200], R156 ;  /* 0x0022009ca8007988 */ /* 0x0003e20008000c2b */
[C---:B------:R-:W-:Y:S01]  /*6800*/  FFMA R23, R81.reuse, R100, R23 ;  /* 0x0000006451177223 */ /* 0x040fe20000000017 */
[C---:B------:R-:W-:Y:S01]  /*6810*/  FFMA R20, R81.reuse, R101, R20 ;  /* 0x0000006551147223 */ /* 0x040fe20000000014 */
[C---:B------:R-:W-:Y:S01]  /*6820*/  FFMA R21, R81.reuse, R102, R21 ;  /* 0x0000006651157223 */ /* 0x040fe20000000015 */
[----:B------:R-:W-:Y:S01]  /*6830*/  FFMA R22, R81, R103, R22 ;  /* 0x0000006751167223 */ /* 0x000fe20000000016 */
[----:B------:R-:W-:Y:S01]  /*6840*/  HADD2.F32 R110, -RZ, R110.H1_H1 ;  /* 0x3000006eff6e7230 */ /* 0x000fe20000004100 */
[----:B------:R-:W-:Y:S01]  /*6850*/  F2FP.SATFINITE.E4M3.F32.PACK_AB_MERGE_C R161, R23, R3, RZ ;  /* 0x0000000317a1723e */ /* 0x000fe200048070ff */
[C---:B------:R-:W-:Y:S01]  /*6860*/  FMUL R27, R78.reuse, R27 ;  /* 0x0000001b4e1b7220 */ /* 0x040fe20000400000 */
[--C-:B------:R-:W-:Y:S02]  /*6870*/  HADD2.F32 R107, -RZ, R108.reuse.H0_H0 ;  /* 0x2000006cff6b7230 */ /* 0x100fe40000004100 */
[----:B------:R-:W-:Y:S01]  /*6880*/  FMUL R26, R78, R30 ;  /* 0x0000001e4e1a7220 */ /* 0x000fe20000400000 */
[----:B------:R-:W-:Y:S01]  /*6890*/  HADD2.F32 R108, -RZ, R108.H1_H1 ;  /* 0x3000006cff6c7230 */ /* 0x000fe20000004100 */
[----:B------:R-:W-:Y:S01]  /*68a0*/  F2FP.SATFINITE.E4M3.F32.PACK_AB_MERGE_C R160, R2, R0, R161 ;  /* 0x0000000002a0723e */ /* 0x000fe200048070a1 */
[C---:B------:R-:W-:Y:S01]  /*68b0*/  FFMA R27, R81.reuse, R104, R27 ;  /* 0x00000068511b7223 */ /* 0x040fe2000000001b */
[C---:B------:R-:W-:Y:S01]  /*68c0*/  FFMA R24, R81.reuse, R105, R24 ;  /* 0x0000006951187223 */ /* 0x040fe20000000018 */
[C---:B------:R-:W-:Y:S01]  /*68d0*/  FFMA R25, R81.reuse, R106, R25 ;  /* 0x0000006a51197223 */ /* 0x040fe20000000019 */
[----:B------:R-:W-:Y:S01]  /*68e0*/  FFMA R26, R81, R107, R26 ;  /* 0x0000006b511a7223 */ /* 0x000fe2000000001a */
[C---:B------:R-:W-:Y:S01]  /*68f0*/  FMUL R31, R78.reuse, R31 ;  /* 0x0000001f4e1f7220 */ /* 0x040fe20000400000 */
[--C-:B------:R-:W-:Y:S01]  /*6900*/  HADD2.F32 R111, -RZ, R112.reuse.H0_H0 ;  /* 0x20000070ff6f7230 */ /* 0x100fe20000004100 */
[----:B------:R-:W-:Y:S01]  /*6910*/  F2FP.SATFINITE.E4M3.F32.PACK_AB_MERGE_C R162, R27, R22, RZ ;  /* 0x000000161ba2723e */ /* 0x000fe200048070ff */
[----:B------:R-:W-:Y:S02]  /*6920*/  HADD2.F32 R112, -RZ, R112.H1_H1 ;  /* 0x30000070ff707230 */ /* 0x000fe40000004100 */
[C---:B------:R-:W-:Y:S01]  /*6930*/  FFMA R31, R81.reuse, R108, R31 ;  /* 0x0000006c511f7223 */ /* 0x040fe2000000001f */
[----:B------:R-:W-:Y:S01]  /*6940*/  FFMA R28, R81, R109, R28 ;  /* 0x0000006d511c7223 */ /* 0x000fe2000000001c */
[----:B------:R-:W-:Y:S01]  /*6950*/  F2FP.SATFINITE.E4M3.F32.PACK_AB_MERGE_C R161, R21, R20, R162 ;  /* 0x0000001415a1723e */ /* 0x000fe200048070a2 */
[----:B------:R-:W-:Y:S01]  /*6960*/  FFMA R29, R81, R110, R29 ;  /* 0x0000006e511d7223 */ /* 0x000fe2000000001d */
[C---:B------:R-:W-:Y:S01]  /*6970*/  FMUL R30, R78.reuse, R34 ;  /* 0x000000224e1e7220 */ /* 0x040fe20000400000 */
[----:B------:R-:W-:Y:S01]  /*6980*/  F2FP.SATFINITE.E4M3.F32.PACK_AB_MERGE_C R163, R31, R26, RZ ;  /* 0x0000001a1fa3723e */ /* 0x000fe200048070ff */
[C---:B------:R-:W-:Y:S01]  /*6990*/  FMUL R35, R78.reuse, R35 ;  /* 0x000000234e237220 */ /* 0x040fe20000400000 */
[--C-:B------:R-:W-:Y:S02]  /*69a0*/  HADD2.F32 R115, -RZ, R116.reuse.H0_H0 ;  /* 0x20000074ff737230 */ /* 0x100fe40000004100 */
[----:B------:R-:W-:Y:S01]  /*69b0*/  FFMA R30, R81, R111, R30 ;  /* 0x0000006f511e7223 */ /* 0x000fe2000000001e */
[----:B------:R-:W-:Y:S01]  /*69c0*/  F2FP.SATFINITE.E4M3.F32.PACK_AB_MERGE_C R162, R25, R24, R163 ;  /* 0x0000001819a2723e */ /* 0x000fe200048070a3 */
[C---:B------:R-:W-:Y:S01]  /*69d0*/  FFMA R35, R81.reuse, R112, R35 ;  /* 0x0000007051237223 */ /* 0x040fe20000000023 */
[C---:B------:R-:W-:Y:S01]  /*69e0*/  FFMA R32, R81.reuse, R113, R32 ;  /* 0x0000007151207223 */ /* 0x040fe20000000020 */
[----:B------:R-:W-:Y:S01]  /*69f0*/  FFMA R33, R81, R114, R33 ;  /* 0x0000007251217223 */ /* 0x000fe20000000021 */
[----:B------:R-:W-:Y:S02]  /*6a00*/  HADD2.F32 R116, -RZ, R116.H1_H1 ;  /* 0x30000074ff747230 */ /* 0x000fe40000004100 */
        /* <DEDUP_REMOVED lines=9> */
[----:B------:R-:W-:Y:S01]  /*6aa0*/  HADD2.F32 R120, -RZ, R120.H1_H1 ;  /* 0x30000078ff787230 */ /* 0x000fe20000004100 */
[----:B------:R1:W-:Y:S01]  /*6ab0*/  STS.128 [R178+0x2010], R160 ;  /* 0x002010a0b2007388 */ /* 0x0003e20000000c00 */
[----:B------:R-:W-:Y:S01]  /*6ac0*/  F2FP.SATFINITE.E4M3.F32.PACK_AB_MERGE_C R184, R39, R34, RZ ;  /* 0x0000002227b8723e */ /* 0x000fe200048070ff */
[C---:B------:R-:W-:Y:S01]  /*6ad0*/  FMUL R38, R78.reuse, R42 ;  /* 0x0000002a4e267220 */ /* 0x040fe20000400000 */
[C---:B------:R-:W-:Y:S01]  /*6ae0*/  FMUL R43, R78.reuse, R43 ;  /* 0x0000002b4e2b7220 */ /* 0x040fe20000400000 */
[--C-:B------:R-:W-:Y:S01]  /*6af0*/  HADD2.F32 R123, -RZ, R124.reuse.H0_H0 ;  /* 0x2000007cff7b7230 */ /* 0x100fe20000004100 */
[----:B------:R-:W-:Y:S01]  /*6b00*/  F2FP.SATFINITE.E4M3.F32.PACK_AB_MERGE_C R184, R33, R32, R184 ;  /* 0x0000002021b8723e */ /* 0x000fe200048070b8 */
[C---:B------:R-:W-:Y:S01]  /*6b10*/  FFMA R38, R81.reuse, R119, R38 ;  /* 0x0000007751267223 */ /* 0x040fe20000000026 */
        /* <DEDUP_REMOVED lines=12> */
[C---:B------:R-:W-:Y:S01]  /*6be0*/  FFMA R45, R81.reuse, R126, R45 ;  /* 0x0000007e512d7223 */ /* 0x040fe2000000002d */
[----:B------:R-:W-:Y:S02]  /*6bf0*/  HADD2.F32 R128, -RZ, R128.H1_H1 ;  /* 0x30000080ff807230 */ /* 0x000fe40000004100 */
[C---:B------:R-:W-:Y:S01]  /*6c00*/  FMUL R46, R78.reuse, R50 ;  /* 0x000000324e2e7220 */ /* 0x040fe20000400000 */
[C---:B------:R-:W-:Y:S01]  /*6c10*/  FMUL R51, R78.reuse, R51 ;  /* 0x000000334e337220 */ /* 0x040fe20000400000 */
[--C-:B------:R-:W-:Y:S02]  /*6c20*/  HADD2.F32 R131, -RZ, R132.reuse.H0_H0 ;  /* 0x20000084ff837230 */ /* 0x100fe40000004100 */
[C---:B------:R-:W-:Y:S01]  /*6c30*/  FMUL R50, R78.reuse, R54 ;  /* 0x000000364e327220 */ /* 0x040fe20000400000 */
[C---:B------:R-:W-:Y:S01]  /*6c40*/  FFMA R46, R81.reuse, R127, R46 ;  /* 0x0000007f512e7223 */ /* 0x040fe2000000002e */
[----:B------:R-:W-:Y:S02]  /*6c50*/  HADD2.F32 R132, -RZ, R132.H1_H1 ;  /* 0x30000084ff847230 */ /* 0x000fe40000004100 */
[C---:B------:R-:W-:Y:S01]  /*6c60*/  FFMA R51, R81.reuse, R128, R51 ;  /* 0x0000008051337223 */ /* 0x040fe20000000033 */
[C---:B------:R-:W-:Y:S01]  /*6c70*/  FMUL R55, R78.reuse, R55 ;  /* 0x000000374e377220 */ /* 0x040fe20000400000 */
[C---:B------:R-:W-:Y:S01]  /*6c80*/  FFMA R48, R81.reuse, R129, R48 ;  /* 0x0000008151307223 */ /* 0x040fe20000000030 */
[C---:B------:R-:W-:Y:S01]  /*6c90*/  FFMA R49, R81.reuse, R130, R49 ;  /* 0x0000008251317223 */ /* 0x040fe20000000031 */
[--C-:B------:R-:W-:Y:S02]  /*6ca0*/  HADD2.F32 R135, -RZ, R136.reuse.H0_H0 ;  /* 0x20000088ff877230 */ /* 0x100fe40000004100 */
[C---:B------:R-:W-:Y:S01]  /*6cb0*/  FFMA R50, R81.reuse, R131, R50 ;  /* 0x0000008351327223 */ /* 0x040fe20000000032 */
[----:B------:R-:W-:Y:S02]  /*6cc0*/  HADD2.F32 R136, -RZ, R136.H1_H1 ;  /* 0x30000088ff887230 */ /* 0x000fe40000004100 */
[C---:B------:R-:W-:Y:S01]  /*6cd0*/  FMUL R54, R78.reuse, R58 ;  /* 0x0000003a4e367220 */ /* 0x040fe20000400000 */
        /* <DEDUP_REMOVED lines=16> */
[----:B------:R-:W-:Y:S01]  /*6de0*/  FFMA R63, R81, R140, R63 ;  /* 0x0000008c513f7223 */ /* 0x000fe2000000003f */
[----:B------:R-:W-:Y:S01]  /*6df0*/  FMUL R67, R78, R67 ;  /* 0x000000434e437220 */ /* 0x000fe20000400000 */
[----:B------:R-:W-:Y:S01]  /*6e00*/  F2FP.SATFINITE.E4M3.F32.PACK_AB_MERGE_C R186, R47, R42, RZ ;  /* 0x0000002a2fba723e */ /* 0x000fe200048070ff */
[----:B------:R-:W-:Y:S01]  /*6e10*/  FFMA R60, R81, R83, R60 ;  /* 0x00000053513c7223 */ /* 0x000fe2000000003c */
[----:B------:R-:W-:Y:S01]  /*6e20*/  F2FP.SATFINITE.E4M3.F32.PACK_AB_MERGE_C R187, R51, R46, RZ ;  /* 0x0000002e33bb723e */ /* 0x000fe200048070ff */
[C---:B------:R-:W-:Y:S01]  /*6e30*/  FFMA R61, R81.reuse, R80, R61 ;  /* 0x00000050513d7223 */ /* 0x040fe2000000003d */
[C---:B------:R-:W-:Y:S01]  /*6e40*/  FFMA R62, R81.reuse, R85, R62 ;  /* 0x00000055513e7223 */ /* 0x040fe2000000003e */
[----:B------:R-:W-:Y:S01]  /*6e50*/  FFMA R67, R81, R82, R67 ;  /* 0x0000005251437223 */ /* 0x000fe20000000043 */
[----:B------:R-:W-:Y:S02]  /*6e60*/  F2FP.SATFINITE.E4M3.F32.PACK_AB_MERGE_C R186, R41, R40, R186 ;  /* 0x0000002829ba723e */ /* 0x000fe400048070ba */
[----:B------:R-:W-:Y:S02]  /*6e70*/  F2FP.SATFINITE.E4M3.F32.PACK_AB_MERGE_C R187, R45, R44, R187 ;  /* 0x0000002c2dbb723e */ /* 0x000fe400048070bb */
[----:B------:R-:W-:Y:S02]  /*6e80*/  F2FP.SATFINITE.E4M3.F32.PACK_AB_MERGE_C R188, R55, R50, RZ ;  /* 0x0000003237bc723e */ /* 0x000fe400048070ff */
[----:B------:R-:W-:Y:S01]  /*6e90*/  F2FP.SATFINITE.E4M3.F32.PACK_AB_MERGE_C R189, R59, R54, RZ ;  /* 0x000000363bbd723e */ /* 0x000fe200048070ff */
[----:B------:R1:W-:Y:S01]  /*6ea0*/  STS.128 [R177+0x2020], R184 ;  /* 0x002020b8b1007388 */ /* 0x0003e20000000c00 */
[----:B------:R-:W-:Y:S02]  /*6eb0*/  F2FP.SATFINITE.E4M3.F32.PACK_AB_MERGE_C R190, R63, R58, RZ ;  /* 0x0000003a3fbe723e */ /* 0x000fe400048070ff */
[----:B------:R-:W-:Y:S02]  /*6ec0*/  F2FP.SATFINITE.E4M3.F32.PACK_AB_MERGE_C R182, R67, R62, RZ ;  /* 0x0000003e43b6723e */ /* 0x000fe400048070ff */
[----:B------:R-:W-:Y:S02]  /*6ed0*/  F2FP.SATFINITE.E4M3.F32.PACK_AB_MERGE_C R188, R49, R48, R188 ;  /* 0x0000003031bc723e */ /* 0x000fe400048070bc */
[----:B------:R-:W-:Y:S02]  /*6ee0*/  F2FP.SATFINITE.E4M3.F32.PACK_AB_MERGE_C R189, R53, R52, R189 ;  /* 0x0000003435bd723e */ /* 0x000fe400048070bd */
[----:B------:R-:W-:Y:S02]  /*6ef0*/  F2FP.SATFINITE.E4M3.F32.PACK_AB_MERGE_C R190, R57, R56, R190 ;  /* 0x0000003839be723e */ /* 0x000fe400048070be */
[----:B------:R-:W-:Y:S02]  /*6f00*/  F2FP.SATFINITE.E4M3.F32.PACK_AB_MERGE_C R191, R61, R60, R182 ;  /* 0x0000003c3dbf723e */ /* 0x000fe400048070b6 */
[----:B------:R-:W-:Y:S03]  /*6f10*/  IADD3 R76, PT, PT, R76, 0x1, RZ ;  /* 0x000000014c4c7810 */ /* 0x000fe60007ffe0ff */
[----:B------:R1:W-:Y:S01]  /*6f20*/  STS.128 [R176+0x2030], R188 ;  /* 0x002030bcb0007388 */ /* 0x0003e20000000c00 */
[----:B------:R-:W-:Y:S01]  /*6f30*/  @!PT LDS RZ, [RZ] ;  /* 0x00000000fffff984 */ /* 0x000fe20000000800 */
[----:B------:R-:W-:Y:S01]  /*6f40*/  @!PT LDS RZ, [RZ] ;  /* 0x00000000fffff984 */ /* 0x000fe20000000800 */
[----:B------:R-:W-:Y:S01]  /*6f50*/  @!PT LDS RZ, [RZ] ;  /* 0x00000000fffff984 */ /* 0x000fe20000000800 */
[----:B------:R-:W-:Y:S01]  /*6f60*/  @!PT LDS RZ, [RZ] ;  /* 0x00000000fffff984 */ /* 0x000fe20000000800 */
[----:B------:R3:W-:Y:S07]  /*6f70*/  MEMBAR.ALL.CTA ;  /* 0x0000000000007992 */ /* 0x0007ee0000008000 */
[----:B---3--:R-:W3:Y:S02]  /*6f80*/  FENCE.VIEW.ASYNC.S ;  /* 0x00000000000073c6 */ /* 0x008ee40000000000 */
[----:B---3--:R-:W-:Y:S06]  /*6f90*/  BAR.SYNC.DEFER_BLOCKING 0x1, 0x80 ;  /* 0x0042000000007b1d */ /* 0x008fec0000010000 */
[----:B------:R-:W-:Y:S05]  /*6fa0*/  @P0 BRA `(.L_x_107) ;  /* 0x0000000000340947 */ /* 0x000fea0003800000 */
[----:B------:R-:W-:Y:S01]  /*6fb0*/  UIADD3 UR12, UPT, UPT, UR43, 0x2200, URZ ;  /* 0x000022002b0c7890 */ /* 0x000fe2000fffe0ff */
[----:B------:R-:W-:Y:S01]  /*6fc0*/  R2UR UR9, R155 ;  /* 0x000000009b0972ca */ /* 0x000fe200000e0000 */
[----:B------:R-:W-:Y:S01]  /*6fd0*/  UIADD3 UR10, UP0, UPT, UR46, 0x680, URZ ;  /* 0x000006802e0a7890 */ /* 0x000fe2000ff1e0ff */
[----:B------:R-:W-:Y:S01]  /*6fe0*/  R2UR UR8, R165 ;  /* 0x00000000a50872ca */ /* 0x000fe200000e0000 */
[----:B------:R-:W-:Y:S02]  /*6ff0*/  UMOV UR7, UR36 ;  /* 0x0000002400077c82 */ /* 0x000fe40008000000 */
[----:B------:R-:W-:Y:S01]  /*7000*/  IMAD.U32 R179, RZ, RZ, UR12 ;  /* 0x0000000cffb37e24 */ /* 0x000fe2000f8e00ff */
[----:B------:R-:W-:Y:S04]  /*7010*/  UIADD3.X UR11, UPT, UPT, URZ, UR47, URZ, UP0, !UPT ;  /* 0x0000002fff0b7290 */ /* 0x000fe800087fe4ff */
[----:B------:R-:W-:Y:S03]  /*7020*/  R2UR UR4, R179 ;  /* 0x00000000b30472ca */ /* 0x000fe600000e0000 */
[----:B------:R-:W-:Y:S02]  /*7030*/  USHF.L.U32 UR5, UR9, 0x6, URZ ;  /* 0x0000000609057899 */ /* 0x000fe400080006ff */
[----:B------:R-:W-:Y:S09]  /*7040*/  USHF.L.U32 UR6, UR8, 0x7, URZ ;  /* 0x0000000708067899 */ /* 0x000ff200080006ff */
[----:B------:R3:W-:Y:S01]  /*7050*/  UTMASTG.3D [UR4], [UR10] ;  /* 0x000000040a0073b5 */ /* 0x0007e20008010000 */
[----:B------:R0:W-:Y:S01]  /*7060*/  UTMACMDFLUSH ;  /* 0x00000000000079b7 */ /* 0x0001e20000000000 */
[----:B---3--:R-:W-:Y:S04]  /*7070*/  DEPBAR.LE SB0, 0x0 ;  /* 0x000080000000791a */ /* 0x008fe80000000000 */
.L_x_107:
[----:B------:R-:W-:Y:S05]  /*7080*/  BSYNC.RECONVERGENT B0 ;  /* 0x0000000000007941 */ /* 0x000fea0003800200 */
.L_x_106:
[----:B------:R-:W-:Y:S01]  /*7090*/  BAR.SYNC.DEFER_BLOCKING 0x1, 0x80 ;  /* 0x0042000000007b1d */ /* 0x000fe20000010000 */
[----:B------:R-:W-:Y:S01]  /*70a0*/  ISETP.NE.AND P2, PT, R180, RZ, PT ;  /* 0x000000ffb400720c */ /* 0x000fe20003f45270 */
[----:B------:R-:W-:Y:S01]  /*70b0*/  IMAD.IADD R155, R75, 0x1, R143 ;  /* 0x000000014b9b7824 */ /* 0x000fe200078e028f */
[----:B------:R-:W-:Y:S01]  /*70c0*/  ISETP.NE.AND P0, PT, R181, 0x2, PT ;  /* 0x00000002b500780c */ /* 0x000fe20003f05270 */
[----:B------:R-:W-:Y:S01]  /*70d0*/  IMAD.IADD R165, R77, 0x1, R154 ;  /* 0x000000014da57824 */ /* 0x000fe200078e029a */
[----:B------:R-:W-:Y:S02]  /*70e0*/  ISETP.NE.AND P1, PT, R76, 0x4, PT ;  /* 0x000000044c00780c */ /* 0x000fe40003f25270 */
[----:B------:R-:W-:Y:S02]  /*70f0*/  SEL R3, RZ, 0x1, P0 ;  /* 0x00000001ff037807 */ /* 0x000fe40000000000 */
[----:B------:R-:W-:Y:S02]  /*7100*/  SEL R0, RZ, 0x1, P1 ;  /* 0x00000001ff007807 */ /* 0x000fe40000800000 */
[----:B------:R-:W-:Y:S02]  /*7110*/  LOP3.LUT R174, R174, R3, RZ, 0x3c, !PT ;  /* 0x00000003aeae7212 */ /* 0x000fe400078e3cff */
[----:B------:R-:W-:Y:S02]  /*7120*/  LOP3.LUT R175, R175, R0, RZ, 0x3c, !PT ;  /* 0x00000000afaf7212 */ /* 0x000fe400078e3cff */
[----:B------:R-:W-:Y:S02]  /*7130*/  @P2 R2UR UR36, R171 ;  /* 0x00000000ab2422ca */ /* 0x000fe400000e0000 */
[----:B------:R-:W-:Y:S02]  /*7140*/  SEL R181, R181, RZ, P0 ;  /* 0x000000ffb5b57207 */ /* 0x000fe40000000000 */
[----:B------:R-:W-:Y:S01]  /*7150*/  SEL R76, R76, RZ, P1 ;  /* 0x000000ff4c4c7207 */ /* 0x000fe20000800000 */
[----:B------:R-:W-:Y:S10]  /*7160*/  @P2 BRA `(.L_x_108) ;  /* 0xffffffdc00702947 */ /* 0x000ff4000383ffff */
[----:B------:R-:W-:Y:S05]  /*7170*/  EXIT ;  /* 0x000000000000794d */ /* 0x000fea0003800000 */
.L_x_20:
[----:B--2---:R2:W1:Y:S02]  /*7180*/  SYNCS.PHASECHK.TRANS64.TRYWAIT P0, [R3+URZ+0x1a0], R2 ;  /* 0x0001a002030075a7 */ /* 0x00446400080011ff */
[----:B-1----:R-:W-:Y:S05]  /*7190*/  @!P0 NANOSLEEP.SYNCS 0x989680 ;  /* 0x009896800000895d */ /* 0x002fea0003900000 */
[----:B------:R-:W1:Y:S02]  /*71a0*/  @!P0 SYNCS.PHASECHK.TRANS64 P0, [R3+URZ+0x1a0], R2 ;  /* 0x0001a002030085a7 */ /* 0x000e6400080010ff */
[----:B-1----:R-:W-:Y:S05]  /*71b0*/  @!P0 BRA `(.L_x_20) ;  /* 0xfffffffc00f08947 */ /* 0x002fea000383ffff */
[----:B------:R-:W-:Y:S05]  /*71c0*/  BRA `(.L_x_109) ;  /* 0xffffffa400607947 */ /* 0x000fea000383ffff */
.L_x_23:
[----:B-1----:R-:W-:-:S07]  /*71d0*/  MOV R2, UR33 ;  /* 0x0000002100027c02 */ /* 0x002fce0008000f00 */
.L_x_110:
[----:B-1----:R1:W2:Y:S02]  /*71e0*/  SYNCS.PHASECHK.TRANS64.TRYWAIT P0, [R2+URZ+0x88], R5 ;  /* 0x00008805020075a7 */ /* 0x0022a400080011ff */
[----:B--2---:R-:W-:Y:S05]  /*71f0*/  @!P0 NANOSLEEP.SYNCS 0x989680 ;  /* 0x009896800000895d */ /* 0x004fea0003900000 */
[----:B------:R-:W2:Y:S02]  /*7200*/  @!P0 SYNCS.PHASECHK.TRANS64 P0, [R2+URZ+0x88], R5 ;  /* 0x00008805020085a7 */ /* 0x000ea400080010ff */
[----:B--2---:R-:W-:Y:S05]  /*7210*/  @!P0 BRA `(.L_x_110) ;  /* 0xfffffffc00f08947 */ /* 0x004fea000383ffff */
[----:B------:R-:W-:Y:S05]  /*7220*/  BRA `(.L_x_22) ;  /* 0xffffffa400b07947 */ /* 0x000fea000383ffff */
.L_x_29:
[----:B-1----:R-:W-:-:S07]  /*7230*/  MOV R2, UR17 ;  /* 0x0000001100027c02 */ /* 0x002fce0008000f00 */
.L_x_111:
[----:B-1----:R1:W2:Y:S02]  /*7240*/  SYNCS.PHASECHK.TRANS64.TRYWAIT P0, [R2+URZ+0x88], R5 ;  /* 0x00008805020075a7 */ /* 0x0022a400080011ff */
[----:B--2---:R-:W-:Y:S05]  /*7250*/  @!P0 NANOSLEEP.SYNCS 0x989680 ;  /* 0x009896800000895d */ /* 0x004fea0003900000 */
[----:B------:R-:W2:Y:S02]  /*7260*/  @!P0 SYNCS.PHASECHK.TRANS64 P0, [R2+URZ+0x88], R5 ;  /* 0x00008805020085a7 */ /* 0x000ea400080010ff */
[----:B--2---:R-:W-:Y:S05]  /*7270*/  @!P0 BRA `(.L_x_111) ;  /* 0xfffffffc00f08947 */ /* 0x004fea000383ffff */
[----:B------:R-:W-:Y:S05]  /*7280*/  BRA `(.L_x_28) ;  /* 0xffffffa800587947 */ /* 0x000fea000383ffff */
.L_x_33:
[----:B-1----:R1:W2:Y:S02]  /*7290*/  SYNCS.PHASECHK.TRANS64.TRYWAIT P0, [R2+URZ+0x130], R3 ;  /* 0x00013003020075a7 */ /* 0x0022a400080011ff */
[----:B--2---:R-:W-:Y:S05]  /*72a0*/  @!P0 NANOSLEEP.SYNCS 0x989680 ;  /* 0x009896800000895d */ /* 0x004fea0003900000 */
[----:B------:R-:W2:Y:S02]  /*72b0*/  @!P0 SYNCS.PHASECHK.TRANS64 P0, [R2+URZ+0x130], R3 ;  /* 0x00013003020085a7 */ /* 0x000ea400080010ff */
[----:B--2---:R-:W-:Y:S05]  /*72c0*/  @!P0 BRA `(.L_x_33) ;  /* 0xfffffffc00f08947 */ /* 0x004fea000383ffff */
[----:B------:R-:W-:Y:S05]  /*72d0*/  BRA `(.L_x_112) ;  /* 0xffffffa800e87947 */ /* 0x000fea000383ffff */
.L_x_37:
[----:B----4-:R-:W-:-:S07]  /*72e0*/  MOV R0, UR5 ;  /* 0x0000000500007c02 */ /* 0x010fce0008000f00 */
.L_x_113:
[----:B-1----:R1:W2:Y:S02]  /*72f0*/  SYNCS.PHASECHK.TRANS64.TRYWAIT P0, [R0+URZ], R3 ;  /* 0x00000003000075a7 */ /* 0x0022a400080011ff */
[----:B--2---:R-:W-:Y:S05]  /*7300*/  @!P0 NANOSLEEP.SYNCS 0x989680 ;  /* 0x009896800000895d */ /* 0x004fea0003900000 */
[----:B------:R-:W2:Y:S02]  /*7310*/  @!P0 SYNCS.PHASECHK.TRANS64 P0, [R0+URZ], R3 ;  /* 0x00000003000085a7 */ /* 0x000ea400080010ff */
[----:B--2---:R-:W-:Y:S05]  /*7320*/  @!P0 BRA `(.L_x_113) ;  /* 0xfffffffc00f08947 */ /* 0x004fea000383ffff */
[----:B------:R-:W-:Y:S05]  /*7330*/  BRA `(.L_x_114) ;  /* 0xffffffb000587947 */ /* 0x000fea000383ffff */
.L_x_38:
[----:B----4-:R-:W-:-:S07]  /*7340*/  MOV R0, UR5 ;  /* 0x0000000500007c02 */ /* 0x010fce0008000f00 */
.L_x_115:
[----:B-1----:R1:W2:Y:S02]  /*7350*/  SYNCS.PHASECHK.TRANS64.TRYWAIT P0, [R0+URZ], R3 ;  /* 0x00000003000075a7 */ /* 0x0022a400080011ff */
[----:B--2---:R-:W-:Y:S05]  /*7360*/  @!P0 NANOSLEEP.SYNCS 0x989680 ;  /* 0x009896800000895d */ /* 0x004fea0003900000 */
[----:B------:R-:W2:Y:S02]  /*7370*/  @!P0 SYNCS.PHASECHK.TRANS64 P0, [R0+URZ], R3 ;  /* 0x00000003000085a7 */ /* 0x000ea400080010ff */
[----:B--2---:R-:W-:Y:S05]  /*7380*/  @!P0 BRA `(.L_x_115) ;  /* 0xfffffffc00f08947 */ /* 0x004fea000383ffff */
[----:B------:R-:W-:Y:S05]  /*7390*/  BRA `(.L_x_116) ;  /* 0xffffffb000647947 */ /* 0x000fea000383ffff */
.L_x_39:
[----:B----4-:R-:W-:-:S07]  /*73a0*/  MOV R0, UR5 ;  /* 0x0000000500007c02 */ /* 0x010fce0008000f00 */
.L_x_117:
[----:B-1----:R1:W2:Y:S02]  /*73b0*/  SYNCS.PHASECHK.TRANS64.TRYWAIT P0, [R0+URZ], R3 ;  /* 0x00000003000075a7 */ /* 0x0022a400080011ff */
[----:B--2---:R-:W-:Y:S05]  /*73c0*/  @!P0 NANOSLEEP.SYNCS 0x989680 ;  /* 0x009896800000895d */ /* 0x004fea0003900000 */
[----:B------:R-:W2:Y:S02]  /*73d0*/  @!P0 SYNCS.PHASECHK.TRANS64 P0, [R0+URZ], R3 ;  /* 0x00000003000085a7 */ /* 0x000ea400080010ff */
[----:B--2---:R-:W-:Y:S05]  /*73e0*/  @!P0 BRA `(.L_x_117) ;  /* 0xfffffffc00f08947 */ /* 0x004fea000383ffff */
[----:B------:R-:W-:Y:S05]  /*73f0*/  BRA `(.L_x_118) ;  /* 0xffffffb000707947 */ /* 0x000fea000383ffff */
.L_x_40:
[----:B----4-:R-:W-:-:S07]  /*7400*/  MOV R0, UR5 ;  /* 0x0000000500007c02 */ /* 0x010fce0008000f00 */
.L_x_119:
[----:B-1----:R1:W2:Y:S02]  /*7410*/  SYNCS.PHASECHK.TRANS64.TRYWAIT P0, [R0+URZ], R3 ;  /* 0x00000003000075a7 */ /* 0x0022a400080011ff */
[----:B--2---:R-:W-:Y:S05]  /*7420*/  @!P0 NANOSLEEP.SYNCS 0x989680 ;  /* 0x009896800000895d */ /* 0x004fea0003900000 */
[----:B------:R-:W2:Y:S02]  /*7430*/  @!P0 SYNCS.PHASECHK.TRANS64 P0, [R0+URZ], R3 ;  /* 0x00000003000085a7 */ /* 0x000ea400080010ff */
[----:B--2---:R-:W-:Y:S05]  /*7440*/  @!P0 BRA `(.L_x_119) ;  /* 0xfffffffc00f08947 */ /* 0x004fea000383ffff */
[----:B------:R-:W-:Y:S05]  /*7450*/  BRA `(.L_x_120) ;  /* 0xffffffb0007c7947 */ /* 0x000fea000383ffff */
.L_x_41:
[----:B----4-:R-:W-:-:S07]  /*7460*/  MOV R0, UR5 ;  /* 0x0000000500007c02 */ /* 0x010fce0008000f00 */
.L_x_121:
[----:B-1----:R1:W2:Y:S02]  /*7470*/  SYNCS.PHASECHK.TRANS64.TRYWAIT P0, [R0+URZ], R3 ;  /* 0x00000003000075a7 */ /* 0x0022a400080011ff */
[----:B--2---:R-:W-:Y:S05]  /*7480*/  @!P0 NANOSLEEP.SYNCS 0x989680 ;  /* 0x009896800000895d */ /* 0x004fea0003900000 */
[----:B------:R-:W2:Y:S02]  /*7490*/  @!P0 SYNCS.PHASECHK.TRANS64 P0, [R0+URZ], R3 ;  /* 0x00000003000085a7 */ /* 0x000ea400080010ff */
[----:B--2---:R-:W-:Y:S05]  /*74a0*/  @!P0 BRA `(.L_x_121) ;  /* 0xfffffffc00f08947 */ /* 0x004fea000383ffff */
[----:B------:R-:W-:Y:S05]  /*74b0*/  BRA `(.L_x_122) ;  /* 0xffffffb000887947 */ /* 0x000fea000383ffff */
.L_x_42:
[----:B----4-:R-:W-:-:S07]  /*74c0*/  MOV R0, UR5 ;  /* 0x0000000500007c02 */ /* 0x010fce0008000f00 */
.L_x_123:
[----:B-1----:R1:W2:Y:S02]  /*74d0*/  SYNCS.PHASECHK.TRANS64.TRYWAIT P0, [R0+URZ], R3 ;  /* 0x00000003000075a7 */ /* 0x0022a400080011ff */
[----:B--2---:R-:W-:Y:S05]  /*74e0*/  @!P0 NANOSLEEP.SYNCS 0x989680 ;  /* 0x009896800000895d */ /* 0x004fea0003900000 */
[----:B------:R-:W2:Y:S02]  /*74f0*/  @!P0 SYNCS.PHASECHK.TRANS64 P0, [R0+URZ], R3 ;  /* 0x00000003000085a7 */ /* 0x000ea400080010ff */
[----:B--2---:R-:W-:Y:S05]  /*7500*/  @!P0 BRA `(.L_x_123) ;  /* 0xfffffffc00f08947 */ /* 0x004fea000383ffff */
[----:B------:R-:W-:Y:S05]  /*7510*/  BRA `(.L_x_124) ;  /* 0xffffffb000947947 */ /* 0x000fea000383ffff */
.L_x_43:
[----:B----4-:R-:W-:-:S07]  /*7520*/  MOV R0, UR5 ;  /* 0x0000000500007c02 */ /* 0x010fce0008000f00 */
.L_x_125:
[----:B-1----:R1:W2:Y:S02]  /*7530*/  SYNCS.PHASECHK.TRANS64.TRYWAIT P0, [R0+URZ], R3 ;  /* 0x00000003000075a7 */ /* 0x0022a400080011ff */
[----:B--2---:R-:W-:Y:S05]  /*7540*/  @!P0 NANOSLEEP.SYNCS 0x989680 ;  /* 0x009896800000895d */ /* 0x004fea0003900000 */
[----:B------:R-:W2:Y:S02]  /*7550*/  @!P0 SYNCS.PHASECHK.TRANS64 P0, [R0+URZ], R3 ;  /* 0x00000003000085a7 */ /* 0x000ea400080010ff */
[----:B--2---:R-:W-:Y:S05]  /*7560*/  @!P0 BRA `(.L_x_125) ;  /* 0xfffffffc00f08947 */ /* 0x004fea000383ffff */
[----:B------:R-:W-:Y:S05]  /*7570*/  BRA `(.L_x_126) ;  /* 0xffffffb000a07947 */ /* 0x000fea000383ffff */
.L_x_44:
[----:B----4-:R-:W-:-:S07]  /*7580*/  MOV R0, UR5 ;  /* 0x0000000500007c02 */ /* 0x010fce0008000f00 */
.L_x_127:
[----:B-1----:R1:W2:Y:S02]  /*7590*/  SYNCS.PHASECHK.TRANS64.TRYWAIT P0, [R0+URZ], R3 ;  /* 0x00000003000075a7 */ /* 0x0022a400080011ff */
[----:B--2---:R-:W-:Y:S05]  /*75a0*/  @!P0 NANOSLEEP.SYNCS 0x989680 ;  /* 0x009896800000895d */ /* 0x004fea0003900000 */
[----:B------:R-:W2:Y:S02]  /*75b0*/  @!P0 SYNCS.PHASECHK.TRANS64 P0, [R0+URZ], R3 ;  /* 0x00000003000085a7 */ /* 0x000ea400080010ff */
[----:B--2---:R-:W-:Y:S05]  /*75c0*/  @!P0 BRA `(.L_x_127) ;  /* 0xfffffffc00f08947 */ /* 0x004fea000383ffff */
[----:B------:R-:W-:Y:S05]  /*75d0*/  BRA `(.L_x_128) ;  /* 0xffffffb000ac7947 */ /* 0x000fea000383ffff */
.L_x_45:
[----:B----4-:R-:W-:-:S07]  /*75e0*/  MOV R0, UR5 ;  /* 0x0000000500007c02 */ /* 0x010fce0008000f00 */
.L_x_129:
[----:B-1----:R1:W2:Y:S02]  /*75f0*/  SYNCS.PHASECHK.TRANS64.TRYWAIT P0, [R0+URZ], R3 ;  /* 0x00000003000075a7 */ /* 0x0022a400080011ff */
[----:B--2---:R-:W-:Y:S05]  /*7600*/  @!P0 NANOSLEEP.SYNCS 0x989680 ;  /* 0x009896800000895d */ /* 0x004fea0003900000 */
[----:B------:R-:W2:Y:S02]  /*7610*/  @!P0 SYNCS.PHASECHK.TRANS64 P0, [R0+URZ], R3 ;  /* 0x00000003000085a7 */ /* 0x000ea400080010ff */
[----:B--2---:R-:W-:Y:S05]  /*7620*/  @!P0 BRA `(.L_x_129) ;  /* 0xfffffffc00f08947 */ /* 0x004fea000383ffff */
[----:B------:R-:W-:Y:S05]  /*7630*/  BRA `(.L_x_130) ;  /* 0xffffffb000b87947 */ /* 0x000fea000383ffff */
.L_x_46:
[----:B----4-:R-:W-:-:S07]  /*7640*/  MOV R0, UR5 ;  /* 0x0000000500007c02 */ /* 0x010fce0008000f00 */
.L_x_131:
[----:B-1----:R1:W2:Y:S02]  /*7650*/  SYNCS.PHASECHK.TRANS64.TRYWAIT P0, [R0+URZ], R3 ;  /* 0x00000003000075a7 */ /* 0x0022a400080011ff */
[----:B--2---:R-:W-:Y:S05]  /*7660*/  @!P0 NANOSLEEP.SYNCS 0x989680 ;  /* 0x009896800000895d */ /* 0x004fea0003900000 */
[----:B------:R-:W2:Y:S02]  /*7670*/  @!P0 SYNCS.PHASECHK.TRANS64 P0, [R0+URZ], R3 ;  /* 0x00000003000085a7 */ /* 0x000ea400080010ff */
[----:B--2---:R-:W-:Y:S05]  /*7680*/  @!P0 BRA `(.L_x_131) ;  /* 0xfffffffc00f08947 */ /* 0x004fea000383ffff */
[----:B------:R-:W-:Y:S05]  /*7690*/  BRA `(.L_x_132) ;  /* 0xffffffb000c47947 */ /* 0x000fea000383ffff */
.L_x_47:
[----:B----4-:R-:W-:-:S07]  /*76a0*/  MOV R0, UR5 ;  /* 0x0000000500007c02 */ /* 0x010fce0008000f00 */
.L_x_133:
[----:B-1----:R1:W2:Y:S02]  /*76b0*/  SYNCS.PHASECHK.TRANS64.TRYWAIT P0, [R0+URZ], R3 ;  /* 0x00000003000075a7 */ /* 0x0022a400080011ff */
[----:B--2---:R-:W-:Y:S05]  /*76c0*/  @!P0 NANOSLEEP.SYNCS 0x989680 ;  /* 0x009896800000895d */ /* 0x004fea0003900000 */
[----:B------:R-:W2:Y:S02]  /*76d0*/  @!P0 SYNCS.PHASECHK.TRANS64 P0, [R0+URZ], R3 ;  /* 0x00000003000085a7 */ /* 0x000ea400080010ff */
[----:B--2---:R-:W-:Y:S05]  /*76e0*/  @!P0 BRA `(.L_x_133) ;  /* 0xfffffffc00f08947 */ /* 0x004fea000383ffff */
[----:B------:R-:W-:Y:S05]  /*76f0*/  BRA `(.L_x_134) ;  /* 0xffffffb000d07947 */ /* 0x000fea000383ffff */
.L_x_48:
[----:B----4-:R-:W-:-:S07]  /*7700*/  MOV R0, UR5 ;  /* 0x0000000500007c02 */ /* 0x010fce0008000f00 */
.L_x_135:
[----:B-1----:R1:W2:Y:S02]  /*7710*/  SYNCS.PHASECHK.TRANS64.TRYWAIT P0, [R0+URZ], R3 ;  /* 0x00000003000075a7 */ /* 0x0022a400080011ff */
[----:B--2---:R-:W-:Y:S05]  /*7720*/  @!P0 NANOSLEEP.SYNCS 0x989680 ;  /* 0x009896800000895d */ /* 0x004fea0003900000 */
[----:B------:R-:W2:Y:S02]  /*7730*/  @!P0 SYNCS.PHASECHK.TRANS64 P0, [R0+URZ], R3 ;  /* 0x00000003000085a7 */ /* 0x000ea400080010ff */
[----:B--2---:R-:W-:Y:S05]  /*7740*/  @!P0 BRA `(.L_x_135) ;  /* 0xfffffffc00f08947 */ /* 0x004fea000383ffff */
[----:B------:R-:W-:Y:S05]  /*7750*/  BRA `(.L_x_136) ;  /* 0xffffffb000dc7947 */ /* 0x000fea000383ffff */
.L_x_49:
[----:B----4-:R-:W-:-:S07]  /*7760*/  MOV R0, UR5 ;  /* 0x0000000500007c02 */ /* 0x010fce0008000f00 */
.L_x_137:
[----:B-1----:R1:W2:Y:S02]  /*7770*/  SYNCS.PHASECHK.TRANS64.TRYWAIT P0, [R0+URZ], R3 ;  /* 0x00000003000075a7 */ /* 0x0022a400080011ff */
[----:B--2---:R-:W-:Y:S05]  /*7780*/  @!P0 NANOSLEEP.SYNCS 0x989680 ;  /* 0x009896800000895d */ /* 0x004fea0003900000 */
[----:B------:R-:W2:Y:S02]  /*7790*/  @!P0 SYNCS.PHASECHK.TRANS64 P0, [R0+URZ], R3 ;  /* 0x00000003000085a7 */ /* 0x000ea400080010ff */
[----:B--2---:R-:W-:Y:S05]  /*77a0*/  @!P0 BRA `(.L_x_137) ;  /* 0xfffffffc00f08947 */ /* 0x004fea000383ffff */
[----:B------:R-:W-:Y:S05]  /*77b0*/  BRA `(.L_x_138) ;  /* 0xffffffb000e87947 */ /* 0x000fea000383ffff */
.L_x_50:
[----:B----4-:R-:W-:-:S07]  /*77c0*/  MOV R0, UR5 ;  /* 0x0000000500007c02 */ /* 0x010fce0008000f00 */
.L_x_139:
[----:B-1----:R1:W2:Y:S02]  /*77d0*/  SYNCS.PHASECHK.TRANS64.TRYWAIT P0, [R0+URZ], R3 ;  /* 0x00000003000075a7 */ /* 0x0022a400080011ff */
[----:B--2---:R-:W-:Y:S05]  /*77e0*/  @!P0 NANOSLEEP.SYNCS 0x989680 ;  /* 0x009896800000895d */ /* 0x004fea0003900000 */
[----:B------:R-:W2:Y:S02]  /*77f0*/  @!P0 SYNCS.PHASECHK.TRANS64 P0, [R0+URZ], R3 ;  /* 0x00000003000085a7 */ /* 0x000ea400080010ff */
[----:B--2---:R-:W-:Y:S05]  /*7800*/  @!P0 BRA `(.L_x_139) ;  /* 0xfffffffc00f08947 */ /* 0x004fea000383ffff */
[----:B------:R-:W-:Y:S05]  /*7810*/  BRA `(.L_x_140) ;  /* 0xffffffb000f47947 */ /* 0x000fea000383ffff */
.L_x_51:
[----:B----4-:R-:W-:-:S07]  /*7820*/  MOV R0, UR5 ;  /* 0x0000000500007c02 */ /* 0x010fce0008000f00 */
.L_x_141:
[----:B-1----:R1:W2:Y:S02]  /*7830*/  SYNCS.PHASECHK.TRANS64.TRYWAIT P0, [R0+URZ], R3 ;  /* 0x00000003000075a7 */ /* 0x0022a400080011ff */
[----:B--2---:R-:W-:Y:S05]  /*7840*/  @!P0 NANOSLEEP.SYNCS 0x989680 ;  /* 0x009896800000895d */ /* 0x004fea0003900000 */
[----:B------:R-:W2:Y:S02]  /*7850*/  @!P0 SYNCS.PHASECHK.TRANS64 P0, [R0+URZ], R3 ;  /* 0x00000003000085a7 */ /* 0x000ea400080010ff */
[----:B--2---:R-:W-:Y:S05]  /*7860*/  @!P0 BRA `(.L_x_141) ;  /* 0xfffffffc00f08947 */ /* 0x004fea000383ffff */
[----:B------:R-:W-:Y:S05]  /*7870*/  BRA `(.L_x_142) ;  /* 0xffffffb400007947 */ /* 0x000fea000383ffff */
.L_x_52:
[----:B----4-:R-:W-:-:S07]  /*7880*/  MOV R0, UR5 ;  /* 0x0000000500007c02 */ /* 0x010fce0008000f00 */
.L_x_143:
[----:B-1----:R1:W2:Y:S02]  /*7890*/  SYNCS.PHASECHK.TRANS64.TRYWAIT P0, [R0+URZ], R3 ;  /* 0x00000003000075a7 */ /* 0x0022a400080011ff */
[----:B--2---:R-:W-:Y:S05]  /*78a0*/  @!P0 NANOSLEEP.SYNCS 0x989680 ;  /* 0x009896800000895d */ /* 0x004fea0003900000 */
[----:B------:R-:W2:Y:S02]  /*78b0*/  @!P0 SYNCS.PHASECHK.TRANS64 P0, [R0+URZ], R3 ;  /* 0x00000003000085a7 */ /* 0x000ea400080010ff */
[----:B--2---:R-:W-:Y:S05]  /*78c0*/  @!P0 BRA `(.L_x_143) ;  /* 0xfffffffc00f08947 */ /* 0x004fea000383ffff */
[----:B------:R-:W-:Y:S05]  /*78d0*/  BRA `(.L_x_144) ;  /* 0xffffffb4000c7947 */ /* 0x000fea000383ffff */
.L_x_55:
[----:B-1----:R1:W2:Y:S02]  /*78e0*/  SYNCS.PHASECHK.TRANS64.TRYWAIT P0, [R0+URZ+0x190], R5 ;  /* 0x00019005000075a7 */ /* 0x0022a400080011ff */
[----:B--2---:R-:W-:Y:S05]  /*78f0*/  @!P0 NANOSLEEP.SYNCS 0x989680 ;  /* 0x009896800000895d */ /* 0x004fea0003900000 */
[----:B------:R-:W2:Y:S02]  /*7900*/  @!P0 SYNCS.PHASECHK.TRANS64 P0, [R0+URZ+0x190], R5 ;  /* 0x00019005000085a7 */ /* 0x000ea400080010ff */
[----:B--2---:R-:W-:Y:S05]  /*7910*/  @!P0 BRA `(.L_x_55) ;  /* 0xfffffffc00f08947 */ /* 0x004fea000383ffff */
[----:B------:R-:W-:Y:S05]  /*7920*/  BRA `(.L_x_145) ;  /* 0xffffffb400687947 */ /* 0x000fea000383ffff */
.L_x_56:
[----:B------:R-:W-:-:S07]  /*7930*/  MOV R0, UR5 ;  /* 0x0000000500007c02 */ /* 0x000fce0008000f00 */
.L_x_146:
[----:B-1----:R1:W2:Y:S02]  /*7940*/  SYNCS.PHASECHK.TRANS64.TRYWAIT P0, [R0+URZ+0x140], R5 ;  /* 0x00014005000075a7 */ /* 0x0022a400080011ff */
[----:B--2---:R-:W-:Y:S05]  /*7950*/  @!P0 NANOSLEEP.SYNCS 0x989680 ;  /* 0x009896800000895d */ /* 0x004fea0003900000 */
[----:B------:R-:W2:Y:S02]  /*7960*/  @!P0 SYNCS.PHASECHK.TRANS64 P0, [R0+URZ+0x140], R5 ;  /* 0x00014005000085a7 */ /* 0x000ea400080010ff */
[----:B--2---:R-:W-:Y:S05]  /*7970*/  @!P0 BRA `(.L_x_146) ;  /* 0xfffffffc00f08947 */ /* 0x004fea000383ffff */
[----:B------:R-:W-:Y:S05]  /*7980*/  BRA `(.L_x_147) ;  /* 0xffffffb400787947 */ /* 0x000fea000383ffff */
.L_x_57:
[----:B-1----:R1:W2:Y:S02]  /*7990*/  SYNCS.PHASECHK.TRANS64.TRYWAIT P1, [R0+URZ+0x130], R5 ;  /* 0x00013005000075a7 */ /* 0x0022a400080211ff */
[----:B--2---:R-:W-:Y:S05]  /*79a0*/  @!P1 NANOSLEEP.SYNCS 0x989680 ;  /* 0x009896800000995d */ /* 0x004fea0003900000 */
[----:B------:R-:W2:Y:S02]  /*79b0*/  @!P1 SYNCS.PHASECHK.TRANS64 P1, [R0+URZ+0x130], R5 ;  /* 0x00013005000095a7 */ /* 0x000ea400080210ff */
[----:B--2---:R-:W-:Y:S05]  /*79c0*/  @!P1 BRA `(.L_x_57) ;  /* 0xfffffffc00f09947 */ /* 0x004fea000383ffff */
[----:B------:R-:W-:Y:S05]  /*79d0*/  BRA `(.L_x_148) ;  /* 0xffffffb400a87947 */ /* 0x000fea000383ffff */
.L_x_60:
[----:B------:R-:W-:-:S07]  /*79e0*/  MOV R0, UR5 ;  /* 0x0000000500007c02 */ /* 0x000fce0008000f00 */
.L_x_149:
[----:B-1----:R1:W2:Y:S02]  /*79f0*/  SYNCS.PHASECHK.TRANS64.TRYWAIT P0, [R0+URZ+0x140], R3 ;  /* 0x00014003000075a7 */ /* 0x0022a400080011ff */
[----:B--2---:R-:W-:Y:S05]  /*7a00*/  @!P0 NANOSLEEP.SYNCS 0x989680 ;  /* 0x009896800000895d */ /* 0x004fea0003900000 */
[----:B------:R-:W2:Y:S02]  /*7a10*/  @!P0 SYNCS.PHASECHK.TRANS64 P0, [R0+URZ+0x140], R3 ;  /* 0x00014003000085a7 */ /* 0x000ea400080010ff */
[----:B--2---:R-:W-:Y:S05]  /*7a20*/  @!P0 BRA `(.L_x_149) ;  /* 0xfffffffc00f08947 */ /* 0x004fea000383ffff */
[----:B------:R-:W-:Y:S05]  /*7a30*/  BRA `(.L_x_59) ;  /* 0xffffffb400fc7947 */ /* 0x000fea000383ffff */
.L_x_67:
[----:B-1----:R1:W2:Y:S02]  /*7a40*/  SYNCS.PHASECHK.TRANS64.TRYWAIT P1, [R0+URZ+0x130], R5 ;  /* 0x00013005000075a7 */ /* 0x0022a400080211ff */
[----:B--2---:R-:W-:Y:S05]  /*7a50*/  @!P1 NANOSLEEP.SYNCS 0x989680 ;  /* 0x009896800000995d */ /* 0x004fea0003900000 */
[----:B------:R-:W2:Y:S02]  /*7a60*/  @!P1 SYNCS.PHASECHK.TRANS64 P1, [R0+URZ+0x130], R5 ;  /* 0x00013005000095a7 */ /* 0x000ea400080210ff */
[----:B--2---:R-:W-:Y:S05]  /*7a70*/  @!P1 BRA `(.L_x_67) ;  /* 0xfffffffc00f09947 */ /* 0x004fea000383ffff */
[----:B------:R-:W-:Y:S05]  /*7a80*/  BRA `(.L_x_150) ;  /* 0xffffffbc005c7947 */ /* 0x000fea000383ffff */
.L_x_68:
[----:B------:R-:W-:-:S07]  /*7a90*/  MOV R3, UR8 ;  /* 0x0000000800037c02 */ /* 0x000fce0008000f00 */
.L_x_151:
[----:B-1----:R1:W2:Y:S02]  /*7aa0*/  SYNCS.PHASECHK.TRANS64.TRYWAIT P0, [R3+URZ+0x170], R0 ;  /* 0x00017000030075a7 */ /* 0x0022a400080011ff */
[----:B--2---:R-:W-:Y:S05]  /*7ab0*/  @!P0 NANOSLEEP.SYNCS 0x989680 ;  /* 0x009896800000895d */ /* 0x004fea0003900000 */
[----:B------:R-:W2:Y:S02]  /*7ac0*/  @!P0 SYNCS.PHASECHK.TRANS64 P0, [R3+URZ+0x170], R0 ;  /* 0x00017000030085a7 */ /* 0x000ea400080010ff */
[----:B--2---:R-:W-:Y:S05]  /*7ad0*/  @!P0 BRA `(.L_x_151) ;  /* 0xfffffffc00f08947 */ /* 0x004fea000383ffff */
[----:B------:R-:W-:Y:S05]  /*7ae0*/  BRA `(.L_x_152) ;  /* 0xffffffbc00947947 */ /* 0x000fea000383ffff */
.L_x_71:
[----:B------:R-:W-:Y:S07]  /*7af0*/  MOV R0, UR7 ;  /* 0x0000000700007c02 */ /* 0x000fee0008000f00 */
.L_x_153:
[----:B-1----:R1:W2:Y:S02]  /*7b00*/  SYNCS.PHASECHK.TRANS64.TRYWAIT P0, [R0+URZ], R3 ;  /* 0x00000003000075a7 */ /* 0x0022a400080011ff */
[----:B--2---:R-:W-:Y:S05]  /*7b10*/  @!P0 NANOSLEEP.SYNCS 0x989680 ;  /* 0x009896800000895d */ /* 0x004fea0003900000 */
[----:B------:R-:W2:Y:S02]  /*7b20*/  @!P0 SYNCS.PHASECHK.TRANS64 P0, [R0+URZ], R3 ;  /* 0x00000003000085a7 */ /* 0x000ea400080010ff */
[----:B--2---:R-:W-:Y:S05]  /*7b30*/  @!P0 BRA `(.L_x_153) ;  /* 0xfffffffc00f08947 */ /* 0x004fea000383ffff */
[----:B------:R-:W-:Y:S05]  /*7b40*/  BRA `(.L_x_70) ;  /* 0xffffffbc00b07947 */ /* 0x000fea000383ffff */
.L_x_74:
[----:B------:R-:W-:-:S07]  /*7b50*/  MOV R0, UR5 ;  /* 0x0000000500007c02 */ /* 0x000fce0008000f00 */
.L_x_154:
[----:B--2---:R2:W3:Y:S02]  /*7b60*/  SYNCS.PHASECHK.TRANS64.TRYWAIT P0, [R0+URZ], R3 ;  /* 0x00000003000075a7 */ /* 0x0044e400080011ff */
[----:B---3--:R-:W-:Y:S05]  /*7b70*/  @!P0 NANOSLEEP.SYNCS 0x989680 ;  /* 0x009896800000895d */ /* 0x008fea0003900000 */
[----:B------:R-:W3:Y:S02]  /*7b80*/  @!P0 SYNCS.PHASECHK.TRANS64 P0, [R0+URZ], R3 ;  /* 0x00000003000085a7 */ /* 0x000ee400080010ff */
[----:B---3--:R-:W-:Y:S05]  /*7b90*/  @!P0 BRA `(.L_x_154) ;  /* 0xfffffffc00f08947 */ /* 0x008fea000383ffff */
[----:B------:R-:W-:Y:S05]  /*7ba0*/  BRA `(.L_x_155) ;  /* 0xffffffc000647947 */ /* 0x000fea000383ffff */
.L_x_75:
[----:B------:R-:W-:-:S07]  /*7bb0*/  MOV R0, UR5 ;  /* 0x0000000500007c02 */ /* 0x000fce0008000f00 */
.L_x_156:
[----:B-1----:R1:W2:Y:S02]  /*7bc0*/  SYNCS.PHASECHK.TRANS64.TRYWAIT P0, [R0+URZ], R3 ;  /* 0x00000003000075a7 */ /* 0x0022a400080011ff */
[----:B--2---:R-:W-:Y:S05]  /*7bd0*/  @!P0 NANOSLEEP.SYNCS 0x989680 ;  /* 0x009896800000895d */ /* 0x004fea0003900000 */
[----:B------:R-:W2:Y:S02]  /*7be0*/  @!P0 SYNCS.PHASECHK.TRANS64 P0, [R0+URZ], R3 ;  /* 0x00000003000085a7 */ /* 0x000ea400080010ff */
[----:B--2---:R-:W-:Y:S05]  /*7bf0*/  @!P0 BRA `(.L_x_156) ;  /* 0xfffffffc00f08947 */ /* 0x004fea000383ffff */
[----:B------:R-:W-:Y:S05]  /*7c00*/  BRA `(.L_x_157) ;  /* 0xffffffc000707947 */ /* 0x000fea000383ffff */
.L_x_76:
[----:B------:R-:W-:-:S07]  /*7c10*/  MOV R0, UR5 ;  /* 0x0000000500007c02 */ /* 0x000fce0008000f00 */
.L_x_158:
[----:B-1----:R1:W2:Y:S02]  /*7c20*/  SYNCS.PHASECHK.TRANS64.TRYWAIT P0, [R0+URZ], R3 ;  /* 0x00000003000075a7 */ /* 0x0022a400080011ff */
[----:B--2---:R-:W-:Y:S05]  /*7c30*/  @!P0 NANOSLEEP.SYNCS 0x989680 ;  /* 0x009896800000895d */ /* 0x004fea0003900000 */
[----:B------:R-:W2:Y:S02]  /*7c40*/  @!P0 SYNCS.PHASECHK.TRANS64 P0, [R0+URZ], R3 ;  /* 0x00000003000085a7 */ /* 0x000ea400080010ff */
[----:B--2---:R-:W-:Y:S05]  /*7c50*/  @!P0 BRA `(.L_x_158) ;  /* 0xfffffffc00f08947 */ /* 0x004fea000383ffff */
[----:B------:R-:W-:Y:S05]  /*7c60*/  BRA `(.L_x_159) ;  /* 0xffffffc0007c7947 */ /* 0x000fea000383ffff */
.L_x_77:
[----:B------:R-:W-:-:S07]  /*7c70*/  MOV R0, UR7 ;  /* 0x0000000700007c02 */ /* 0x000fce0008000f00 */
.L_x_160:
[----:B-1----:R1:W2:Y:S02]  /*7c80*/  SYNCS.PHASECHK.TRANS64.TRYWAIT P0, [R0+URZ], R3 ;  /* 0x00000003000075a7 */ /* 0x0022a400080011ff */
[----:B--2---:R-:W-:Y:S05]  /*7c90*/  @!P0 NANOSLEEP.SYNCS 0x989680 ;  /* 0x009896800000895d */ /* 0x004fea0003900000 */
[----:B------:R-:W2:Y:S02]  /*7ca0*/  @!P0 SYNCS.PHASECHK.TRANS64 P0, [R0+URZ], R3 ;  /* 0x00000003000085a7 */ /* 0x000ea400080010ff */
[----:B--2---:R-:W-:Y:S05]  /*7cb0*/  @!P0 BRA `(.L_x_160) ;  /* 0xfffffffc00f08947 */ /* 0x004fea000383ffff */
[----:B------:R-:W-:Y:S05]  /*7cc0*/  BRA `(.L_x_161) ;  /* 0xffffffc000887947 */ /* 0x000fea000383ffff */
.L_x_82:
[----:B---3--:R3:W1:Y:S02]  /*7cd0*/  SYNCS.PHASECHK.TRANS64.TRYWAIT P0, [R0+URZ+0x130], R3 ;  /* 0x00013003000075a7 */ /* 0x00866400080011ff */
[----:B-1----:R-:W-:Y:S05]  /*7ce0*/  @!P0 NANOSLEEP.SYNCS 0x989680 ;  /* 0x009896800000895d */ /* 0x002fea0003900000 */
[----:B------:R-:W1:Y:S02]  /*7cf0*/  @!P0 SYNCS.PHASECHK.TRANS64 P0, [R0+URZ+0x130], R3 ;  /* 0x00013003000085a7 */ /* 0x000e6400080010ff */
[----:B-1----:R-:W-:Y:S05]  /*7d00*/  @!P0 BRA `(.L_x_82) ;  /* 0xfffffffc00f08947 */ /* 0x002fea000383ffff */
[----:B------:R-:W-:Y:S05]  /*7d10*/  BRA `(.L_x_162) ;  /* 0xffffffc400847947 */ /* 0x000fea000383ffff */
.L_x_85:
[----:B------:R-:W-:Y:S07]  /*7d20*/  MOV R0, UR6 ;  /* 0x0000000600007c02 */ /* 0x000fee0008000f00 */
.L_x_163:
[----:B-1----:R1:W3:Y:S02]  /*7d30*/  SYNCS.PHASECHK.TRANS64.TRYWAIT P0, [R0+URZ+0x128], R3 ;  /* 0x00012803000075a7 */ /* 0x0022e400080011ff */
[----:B---3--:R-:W-:Y:S05]  /*7d40*/  @!P0 NANOSLEEP.SYNCS 0x989680 ;  /* 0x009896800000895d */ /* 0x008fea0003900000 */
[----:B------:R-:W3:Y:S02]  /*7d50*/  @!P0 SYNCS.PHASECHK.TRANS64 P0, [R0+URZ+0x128], R3 ;  /* 0x00012803000085a7 */ /* 0x000ee400080010ff */
[----:B---3--:R-:W-:Y:S05]  /*7d60*/  @!P0 BRA `(.L_x_163) ;  /* 0xfffffffc00f08947 */ /* 0x008fea000383ffff */
[----:B------:R-:W-:Y:S05]  /*7d70*/  BRA `(.L_x_84) ;  /* 0xffffffc800707947 */ /* 0x000fea000383ffff */
.L_x_88:
[----:B------:R-:W-:Y:S07]  /*7d80*/  MOV R3, UR6 ;  /* 0x0000000600037c02 */ /* 0x000fee0008000f00 */
.L_x_164:
[----:B-1----:R1:W2:Y:S02]  /*7d90*/  SYNCS.PHASECHK.TRANS64.TRYWAIT P2, [R3+URZ+0x118], R26 ;  /* 0x0001181a030075a7 */ /* 0x0022a400080411ff */
[----:B--2---:R-:W-:Y:S05]  /*7da0*/  @!P2 NANOSLEEP.SYNCS 0x989680 ;  /* 0x009896800000a95d */ /* 0x004fea0003900000 */
[----:B------:R-:W2:Y:S02]  /*7db0*/  @!P2 SYNCS.PHASECHK.TRANS64 P2, [R3+URZ+0x118], R26 ;  /* 0x0001181a0300a5a7 */ /* 0x000ea400080410ff */
[----:B--2---:R-:W-:Y:S05]  /*7dc0*/  @!P2 BRA `(.L_x_164) ;  /* 0xfffffffc00f0a947 */ /* 0x004fea000383ffff */
[----:B------:R-:W-:Y:S05]  /*7dd0*/  BRA `(.L_x_165) ;  /* 0xffffffcc00047947 */ /* 0x000fea000383ffff */
.L_x_91:
[----:B--2---:R2:W4:Y:S02]  /*7de0*/  SYNCS.PHASECHK.TRANS64.TRYWAIT P0, [R0+URZ+0x130], R3 ;  /* 0x00013003000075a7 */ /* 0x00452400080011ff */
[----:B----4-:R-:W-:Y:S05]  /*7df0*/  @!P0 NANOSLEEP.SYNCS 0x989680 ;  /* 0x009896800000895d */ /* 0x010fea0003900000 */
[----:B------:R-:W4:Y:S02]  /*7e00*/  @!P0 SYNCS.PHASECHK.TRANS64 P0, [R0+URZ+0x130], R3 ;  /* 0x00013003000085a7 */ /* 0x000f2400080010ff */
[----:B----4-:R-:W-:Y:S05]  /*7e10*/  @!P0 BRA `(.L_x_91) ;  /* 0xfffffffc00f08947 */ /* 0x010fea000383ffff */
[----:B------:R-:W-:Y:S05]  /*7e20*/  BRA `(.L_x_166) ;  /* 0xffffffd000547947 */ /* 0x000fea000383ffff */
.L_x_102:
[----:B-1----:R-:W-:Y:S04]  /*7e30*/  MOV R0, UR43 ;  /* 0x0000002b00007c02 */ /* 0x002fe80008000f00 */
[----:B------:R1:W2:Y:S03]  /*7e40*/  SYNCS.PHASECHK.TRANS64.TRYWAIT P1, [R0+URZ+0x110], R3 ;  /* 0x00011003000075a7 */ /* 0x0002a600080211ff */
[----:B--2---:R-:W-:Y:S05]  /*7e50*/  @!P1 NANOSLEEP.SYNCS 0x989680 ;  /* 0x009896800000995d */ /* 0x004fea0003900000 */
[----:B------:R-:W2:Y:S02]  /*7e60*/  @!P1 SYNCS.PHASECHK.TRANS64 P1, [R0+URZ+0x110], R3 ;  /* 0x00011003000095a7 */ /* 0x000ea400080210ff */
[----:B--2---:R-:W-:Y:S05]  /*7e70*/  @!P1 BRA `(.L_x_102) ;  /* 0xfffffffc00ec9947 */ /* 0x004fea000383ffff */
[----:B------:R-:W-:Y:S05]  /*7e80*/  BRA `(.L_x_101) ;  /* 0xffffffdc00507947 */ /* 0x000fea000383ffff */
.L_x_104:
[----:B------:R1:W1:Y:S02]  /*7e90*/  SYNCS.PHASECHK.TRANS64.TRYWAIT P1, [R156+URZ+0x150], R5 ;  /* 0x000150059c0075a7 */ /* 0x00026400080211ff */
[----:B-1----:R-:W-:Y:S05]  /*7ea0*/  @!P1 NANOSLEEP.SYNCS 0x989680 ;  /* 0x009896800000995d */ /* 0x002fea0003900000 */
[----:B------:R-:W1:Y:S02]  /*7eb0*/  @!P1 SYNCS.PHASECHK.TRANS64 P1, [R156+URZ+0x150], R5 ;  /* 0x000150059c0095a7 */ /* 0x000e6400080210ff */
[----:B-1----:R-:W-:Y:S05]  /*7ec0*/  @!P1 BRA `(.L_x_104) ;  /* 0xfffffffc00f09947 */ /* 0x002fea000383ffff */
[----:B------:R-:W-:Y:S05]  /*7ed0*/  BRA `(.L_x_103) ;  /* 0xffffffdc00947947 */ /* 0x000fea000383ffff */
        .weak           $__internal_0_$__cuda_sm10x_tcgen05_guardrail_trap_col_being_dealloced_not_returned_by_alloc
        .type           $__internal_0_$__cuda_sm10x_tcgen05_guardrail_trap_col_being_dealloced_not_returned_by_alloc,@function
        .size           $__internal_0_$__cuda_sm10x_tcgen05_guardrail_trap_col_being_dealloced_not_returned_by_alloc,($__internal_1_$__cuda_sm10x_tcgen05_guardrail_trap_phase_invalid_during_alloc - $__internal_0_$__cuda_sm10x_tcgen05_guardrail_trap_col_being_dealloced_not_returned_by_alloc)
$__internal_0_$__cuda_sm10x_tcgen05_guardrail_trap_col_being_dealloced_not_returned_by_alloc:
[----:B------:R-:W-:Y:S05]  /*7ee0*/  BPT.TRAP 0x1 ;  /* 0x000000040000795c */ /* 0x000fea0000300000 */
[----:B------:R-:W-:-:S04]  /*7ef0*/  HFMA2 R3, -RZ, RZ, 0, 0 ;  /* 0x00000000ff037431 */ /* 0x000fc800000001ff */
[----:B------:R-:W-:Y:S05]  /*7f00*/  RET.REL.NODEC R2 `(_ZN7cutlass13device_kernelINS_4gemm6kernel13GemmUniversalIN4cute5tupleIJiiiiEEENS1_10collective13CollectiveMmaINS1_35MainloopSm100TmaUmmaWarpSpecializedILi17ELi2ELi4ENS5_IJNS4_1CILi1EEESB_SB_EEEEENS5_IJNSA_ILi128EEENSA_ILi64EEESF_EEENS_12float_e4m3_tENS5_IJlSB_lEEESH_SI_NS4_8TiledMMAINS4_8MMA_AtomIJNS4_10MMA_TraitsINS4_19SM100_MMA_F8F6F4_SSEJSH_SH_fSE_SF_NS4_17integral_constantINS4_4UMMA5MajorELSP_0EEESQ_NSN_INSO_7ScaleInELSR_0EEESS_EEEEEENS4_6LayoutISC_NS5_IJNSA_ILi0EEESW_SW_EEEEENS5_IJNS4_10UnderscoreESZ_SZ_EEEEENS4_13SM90_TMA_LOADENS4_14ComposedLayoutINS4_7SwizzleILi2ELi4ELi3EEENS4_18smem_ptr_flag_bitsILi8EEENSV_INS5_IJNSA_ILi8EEESF_EEENS5_IJSF_SB_EEEEEEEvNS4_8identityES12_S1C_vS1D_EENS_8epilogue10collective18CollectiveEpilogueINS1F_23Sm100TmaWarpSpecializedILi1ELi1ELi64ELb0ELb0EEEJSG_NS5_IJNSV_ISE_SB_EENSV_ISF_SB_EEEEESH_SI_SH_SI_NS1F_6fusion15FusionCallbacksIS1J_NS1N_17LinearCombinationISH_fSH_fLNS_15FloatRoundStyleE2EEESG_S1M_JEEENS4_5SM1004TMEM4LOAD26SM100_TMEM_LOAD_32dp32b64xES12_S1C_NS4_39AutoVectorizingCopyWithAssumedAlignmentILi128EEENS4_14SM90_TMA_STOREES1C_S1Y_S1Y_EEEvvEEEEvNT_6ParamsE) ;  /* 0xffffff80023c7950 */ /* 0x000fea0003c3ffff */
        .weak           $__internal_1_$__cuda_sm10x_tcgen05_guardrail_trap_phase_invalid_during_alloc
        .type           $__internal_1_$__cuda_sm10x_tcgen05_guardrail_trap_phase_invalid_during_alloc,@function
        .size           $__internal_1_$__cuda_sm10x_tcgen05_guardrail_trap_phase_invalid_during_alloc,($__internal_2_$__cuda_sm10x_tcgen05_guardrail_trap_unallocated_columns_being_dealloced - $__internal_1_$__cuda_sm10x_tcgen05_guardrail_trap_phase_invalid_during_alloc)
$__internal_1_$__cuda_sm10x_tcgen05_guardrail_trap_phase_invalid_during_alloc:
[----:B------:R-:W-:Y:S05]  /*7f10*/  BPT.TRAP 0x1 ;  /* 0x000000040000795c */ /* 0x000fea0000300000 */
[----:B------:R-:W-:-:S04]  /*7f20*/  MOV R3, 0x0 ;  /* 0x0000000000037802 */ /* 0x000fc80000000f00 */
[----:B------:R-:W-:Y:S05]  /*7f30*/  RET.REL.NODEC R2 `(_ZN7cutlass13device_kernelINS_4gemm6kernel13GemmUniversalIN4cute5tupleIJiiiiEEENS1_10collective13CollectiveMmaINS1_35MainloopSm100TmaUmmaWarpSpecializedILi17ELi2ELi4ENS5_IJNS4_1CILi1EEESB_SB_EEEEENS5_IJNSA_ILi128EEENSA_ILi64EEESF_EEENS_12float_e4m3_tENS5_IJlSB_lEEESH_SI_NS4_8TiledMMAINS4_8MMA_AtomIJNS4_10MMA_TraitsINS4_19SM100_MMA_F8F6F4_SSEJSH_SH_fSE_SF_NS4_17integral_constantINS4_4UMMA5MajorELSP_0EEESQ_NSN_INSO_7ScaleInELSR_0EEESS_EEEEEENS4_6LayoutISC_NS5_IJNSA_ILi0EEESW_SW_EEEEENS5_IJNS4_10UnderscoreESZ_SZ_EEEEENS4_13SM90_TMA_LOADENS4_14ComposedLayoutINS4_7SwizzleILi2ELi4ELi3EEENS4_18smem_ptr_flag_bitsILi8EEENSV_INS5_IJNSA_ILi8EEESF_EEENS5_IJSF_SB_EEEEEEEvNS4_8identityES12_S1C_vS1D_EENS_8epilogue10collective18CollectiveEpilogueINS1F_23Sm100TmaWarpSpecializedILi1ELi1ELi64ELb0ELb0EEEJSG_NS5_IJNSV_ISE_SB_EENSV_ISF_SB_EEEEESH_SI_SH_SI_NS1F_6fusion15FusionCallbacksIS1J_NS1N_17LinearCombinationISH_fSH_fLNS_15FloatRoundStyleE2EEESG_S1M_JEEENS4_5SM1004TMEM4LOAD26SM100_TMEM_LOAD_32dp32b64xES12_S1C_NS4_39AutoVectorizingCopyWithAssumedAlignmentILi128EEENS4_14SM90_TMA_STOREES1C_S1Y_S1Y_EEEvvEEEEvNT_6ParamsE) ;  /* 0xffffff8002307950 */ /* 0x000fea0003c3ffff */
        .weak           $__internal_2_$__cuda_sm10x_tcgen05_guardrail_trap_unallocated_columns_being_dealloced
        .type           $__internal_2_$__cuda_sm10x_tcgen05_guardrail_trap_unallocated_columns_being_dealloced,@function
        .size           $__internal_2_$__cuda_sm10x_tcgen05_guardrail_trap_unallocated_columns_being_dealloced,(.L_x_168 - $__internal_2_$__cuda_sm10x_tcgen05_guardrail_trap_unallocated_columns_being_dealloced)
$__internal_2_$__cuda_sm10x_tcgen05_guardrail_trap_unallocated_columns_being_dealloced:
[----:B------:R-:W-:Y:S05]  /*7f40*/  BPT.TRAP 0x1 ;  /* 0x000000040000795c */ /* 0x000fea0000300000 */
[----:B------:R-:W-:-:S04]  /*7f50*/  HFMA2 R3, -RZ, RZ, 0, 0 ;  /* 0x00000000ff037431 */ /* 0x000fc800000001ff */
[----:B------:R-:W-:Y:S05]  /*7f60*/  RET.REL.NODEC R2 `(_ZN7cutlass13device_kernelINS_4gemm6kernel13GemmUniversalIN4cute5tupleIJiiiiEEENS1_10collective13CollectiveMmaINS1_35MainloopSm100TmaUmmaWarpSpecializedILi17ELi2ELi4ENS5_IJNS4_1CILi1EEESB_SB_EEEEENS5_IJNSA_ILi128EEENSA_ILi64EEESF_EEENS_12float_e4m3_tENS5_IJlSB_lEEESH_SI_NS4_8TiledMMAINS4_8MMA_AtomIJNS4_10MMA_TraitsINS4_19SM100_MMA_F8F6F4_SSEJSH_SH_fSE_SF_NS4_17integral_constantINS4_4UMMA5MajorELSP_0EEESQ_NSN_INSO_7ScaleInELSR_0EEESS_EEEEEENS4_6LayoutISC_NS5_IJNSA_ILi0EEESW_SW_EEEEENS5_IJNS4_10UnderscoreESZ_SZ_EEEEENS4_13SM90_TMA_LOADENS4_14ComposedLayoutINS4_7SwizzleILi2ELi4ELi3EEENS4_18smem_ptr_flag_bitsILi8EEENSV_INS5_IJNSA_ILi8EEESF_EEENS5_IJSF_SB_EEEEEEEvNS4_8identityES12_S1C_vS1D_EENS_8epilogue10collective18CollectiveEpilogueINS1F_23Sm100TmaWarpSpecializedILi1ELi1ELi64ELb0ELb0EEEJSG_NS5_IJNSV_ISE_SB_EENSV_ISF_SB_EEEEESH_SI_SH_SI_NS1F_6fusion15FusionCallbacksIS1J_NS1N_17LinearCombinationISH_fSH_fLNS_15FloatRoundStyleE2EEESG_S1M_JEEENS4_5SM1004TMEM4LOAD26SM100_TMEM_LOAD_32dp32b64xES12_S1C_NS4_39AutoVectorizingCopyWithAssumedAlignmentILi128EEENS4_14SM90_TMA_STOREES1C_S1Y_S1Y_EEEvvEEEEvNT_6ParamsE) ;  /* 0xffffff8002247950 */ /* 0x000fea0003c3ffff */
.L_x_167:
[----:B------:R-:W-:-:S00]  /*7f70*/  BRA `(.L_x_167) ;  /* 0xfffffffc00fc7947 */ /* 0x000fc0000383ffff */
[----:B------:R-:W-:-:S00]  /*7f80*/  NOP ;  /* 0x0000000000007918 */ /* 0x000fc00000000000 */
[----:B------:R-:W-:-:S00]  /*7f90*/  NOP ;  /* 0x0000000000007918 */ /* 0x000fc00000000000 */
[----:B------:R-:W-:-:S00]  /*7fa0*/  NOP ;  /* 0x0000000000007918 */ /* 0x000fc00000000000 */
[----:B------:R-:W-:-:S00]  /*7fb0*/  NOP ;  /* 0x0000000000007918 */ /* 0x000fc00000000000 */
[----:B------:R-:W-:-:S00]  /*7fc0*/  NOP ;  /* 0x0000000000007918 */ /* 0x000fc00000000000 */
[----:B------:R-:W-:-:S00]  /*7fd0*/  NOP ;  /* 0x0000000000007918 */ /* 0x000fc00000000000 */
[----:B------:R-:W-:-:S00]  /*7fe0*/  NOP ;  /* 0x0000000000007918 */ /* 0x000fc00000000000 */
[----:B------:R-:W-:-:S00]  /*7ff0*/  NOP ;  /* 0x0000000000007918 */ /* 0x000fc00000000000 */
.L_x_168:


//--------------------- .nv.global.init           --------------------------
	.section	.nv.global.init,"aw",@progbits
.nv.global.init:
	.type		$str$27,@object
	.size		$str$27,($str$28 - $str$27)
$str$27:
        /*0000*/ 	.byte	0x28, 0x61, 0x64, 0x64, 0x72, 0x65, 0x73, 0x73, 0x20, 0x26, 0x20, 0x6d, 0x61, 0x73, 0x6b, 0x29
        /*0010*/ 	.byte	0x20, 0x3d, 0x3d, 0x20, 0x30, 0x00
	.type		$str$28,@object
	.size		$str$28,($str$26 - $str$28)
$str$28:
        /*0016*/ 	.byte	0x2f, 0x74, 0x6d, 0x70, 0x2f, 0x63, 0x75, 0x74, 0x6c, 0x61, 0x73, 0x73, 0x5f, 0x73, 0x77, 0x65
        /*0026*/ 	.byte	0x65, 0x70, 0x5f, 0x73, 0x72, 0x63, 0x2f, 0x69, 0x6e, 0x63, 0x6c, 0x75, 0x64, 0x65, 0x2f, 0x63
        /*0036*/ 	.byte	0x75, 0x74, 0x65, 0x2f, 0x70, 0x6f, 0x69, 0x6e, 0x74, 0x65, 0x72, 0x5f, 0x66, 0x6c, 0x61, 0x67
        /*0046*/ 	.byte	0x67, 0x65, 0x64, 0x2e, 0x68, 0x70, 0x70, 0x00
	.type		$str$26,@object
	.size		$str$26,($str$25 - $str$26)
$str$26:
        /*004e*/ 	.byte	0x2f, 0x74, 0x6d, 0x70, 0x2f, 0x63, 0x75, 0x74, 0x6c, 0x61, 0x73, 0x73, 0x5f, 0x73, 0x77, 0x65
        /*005e*/ 	.byte	0x65, 0x70, 0x5f, 0x73, 0x72, 0x63, 0x2f, 0x69, 0x6e, 0x63, 0x6c, 0x75, 0x64, 0x65, 0x2f, 0x63
        /*006e*/ 	.byte	0x75, 0x74, 0x65, 0x2f, 0x61, 0x74, 0x6f, 0x6d, 0x2f, 0x63, 0x6f, 0x70, 0x79, 0x5f, 0x74, 0x72
        /*007e*/ 	.byte	0x61, 0x69, 0x74, 0x73, 0x5f, 0x73, 0x6d, 0x31, 0x30, 0x30, 0x2e, 0x68, 0x70, 0x70, 0x00
	.type		$str$25,@object
	.size		$str$25,(__unnamed_1 - $str$25)
$str$25:
        /*008d*/ 	.byte	0x28, 0x28, 0x75, 0x69, 0x6e, 0x74, 0x33, 0x32, 0x5f, 0x74, 0x28, 0x74, 0x68, 0x72, 0x65, 0x61
        /*009d*/ 	.byte	0x64, 0x49, 0x64, 0x78, 0x2e, 0x78, 0x29, 0x20, 0x2f, 0x20, 0x33, 0x32, 0x29, 0x20, 0x25, 0x20
        /*00ad*/ 	.byte	0x34, 0x29, 0x20, 0x3d, 0x3d, 0x20, 0x28, 0x28, 0x28, 0x74, 0x6d, 0x65, 0x6d, 0x5f, 0x61, 0x64
        /*00bd*/ 	.byte	0x64, 0x72, 0x20, 0x3e, 0x3e, 0x20, 0x31, 0x36, 0x29, 0x20, 0x2f, 0x20, 0x33, 0x32, 0x29, 0x20
        /*00cd*/ 	.byte	0x25, 0x20, 0x34, 0x29, 0x00
	.type		__unnamed_1,@object
	.size		__unnamed_1,(__unnamed_2 - __unnamed_1)
__unnamed_1:
        /*00d2*/ 	.byte	0x61, 0x75, 0x74, 0x6f, 0x20, 0x63, 0x75, 0x74, 0x65, 0x3a, 0x3a, 0x61, 0x73, 0x5f, 0x70, 0x6f
        /* <DEDUP_REMOVED lines=24> */
        /*0262*/ 	.byte	0x43, 0x3c, 0x38, 0x31, 0x39, 0x32, 0x3e, 0x3e, 0x3e, 0x3e, 0x5d, 0x00
	.type		__unnamed_2,@object
	.size		__unnamed_2,(.L_2 - __unnamed_2)
__unnamed_2:
        /* <DEDUP_REMOVED lines=42> */
        /*050e*/ 	.byte	0x3e, 0x3e, 0x3e, 0x3e, 0x5d, 0x00
.L_2:


//--------------------- .nv.shared._ZN7cutlass13device_kernelINS_4gemm6kernel13GemmUniversalIN4cute5tupleIJiiiiEEENS1_10collective13CollectiveMmaINS1_35MainloopSm100TmaUmmaWarpSpecializedILi17ELi2ELi4ENS5_IJNS4_1CILi1EEESB_SB_EEEEENS5_IJNSA_ILi128EEENSA_ILi64EEESF_EEENS_12float_e4m3_tENS5_IJlSB_lEEESH_SI_NS4_8TiledMMAINS4_8MMA_AtomIJNS4_10MMA_TraitsINS4_19SM100_MMA_F8F6F4_SSEJSH_SH_fSE_SF_NS4_17integral_constantINS4_4UMMA5MajorELSP_0EEESQ_NSN_INSO_7ScaleInELSR_0EEESS_EEEEEENS4_6LayoutISC_NS5_IJNSA_ILi0EEESW_SW_EEEEENS5_IJNS4_10UnderscoreESZ_SZ_EEEEENS4_13SM90_TMA_LOADENS4_14ComposedLayoutINS4_7SwizzleILi2ELi4ELi3EEENS4_18smem_ptr_flag_bitsILi8EEENSV_INS5_IJNSA_ILi8EEESF_EEENS5_IJSF_SB_EEEEEEEvNS4_8identityES12_S1C_vS1D_EENS_8epilogue10collective18CollectiveEpilogueINS1F_23Sm100TmaWarpSpecializedILi1ELi1ELi64ELb0ELb0EEEJSG_NS5_IJNSV_ISE_SB_EENSV_ISF_SB_EEEEESH_SI_SH_SI_NS1F_6fusion15FusionCallbacksIS1J_NS1N_17LinearCombinationISH_fSH_fLNS_15FloatRoundStyleE2EEESG_S1M_JEEENS4_5SM1004TMEM4LOAD26SM100_TMEM_LOAD_32dp32b64xES12_S1C_NS4_39AutoVectorizingCopyWithAssumedAlignmentILi128EEENS4_14SM90_TMA_STOREES1C_S1Y_S1Y_EEEvvEEEEvNT_6ParamsE --------------------------
	.section	.nv.shared._ZN7cutlass13device_kernelINS_4gemm6kernel13GemmUniversalIN4cute5tupleIJiiiiEEENS1_10collective13CollectiveMmaINS1_35MainloopSm100TmaUmmaWarpSpecializedILi17ELi2ELi4ENS5_IJNS4_1CILi1EEESB_SB_EEEEENS5_IJNSA_ILi128EEENSA_ILi64EEESF_EEENS_12float_e4m3_tENS5_IJlSB_lEEESH_SI_NS4_8TiledMMAINS4_8MMA_AtomIJNS4_10MMA_TraitsINS4_19SM100_MMA_F8F6F4_SSEJSH_SH_fSE_SF_NS4_17integral_constantINS4_4UMMA5MajorELSP_0EEESQ_NSN_INSO_7ScaleInELSR_0EEESS_EEEEEENS4_6LayoutISC_NS5_IJNSA_ILi0EEESW_SW_EEEEENS5_IJNS4_10UnderscoreESZ_SZ_EEEEENS4_13SM90_TMA_LOADENS4_14ComposedLayoutINS4_7SwizzleILi2ELi4ELi3EEENS4_18smem_ptr_flag_bitsILi8EEENSV_INS5_IJNSA_ILi8EEESF_EEENS5_IJSF_SB_EEEEEEEvNS4_8identityES12_S1C_vS1D_EENS_8epilogue10collective18CollectiveEpilogueINS1F_23Sm100TmaWarpSpecializedILi1ELi1ELi64ELb0ELb0EEEJSG_NS5_IJNSV_ISE_SB_EENSV_ISF_SB_EEEEESH_SI_SH_SI_NS1F_6fusion15FusionCallbacksIS1J_NS1N_17LinearCombinationISH_fSH_fLNS_15FloatRoundStyleE2EEESG_S1M_JEEENS4_5SM1004TMEM4LOAD26SM100_TMEM_LOAD_32dp32b64xES12_S1C_NS4_39AutoVectorizingCopyWithAssumedAlignmentILi128EEENS4_14SM90_TMA_STOREES1C_S1Y_S1Y_EEEvvEEEEvNT_6ParamsE,"aw",@nobits
	.sectionflags	@""
	.align	16
	.zero		1024


//--------------------- .nv.shared.reserved.0     --------------------------
	.section	.nv.shared.reserved.0,"aw",@nobits
	.weak		__nv_reservedSMEM_offset_0_alias
	.size		__nv_reservedSMEM_offset_0_alias, 0, 64
	.other		__nv_reservedSMEM_offset_0_alias,@"STO_CUDA_RESERVED_SHARED STV_DEFAULT"
__nv_reservedSMEM_offset_0_alias:
	.zero		0
.nv.shared.reserved.0:
	.zero		64
	.weak		__nv_reservedSMEM_tcgen05_partition
	.type		__nv_reservedSMEM_tcgen05_partition,@object
	.size		__nv_reservedSMEM_tcgen05_partition,(.L_0 - __nv_reservedSMEM_tcgen05_partition)
__nv_reservedSMEM_tcgen05_partition:
	.zero		32
.L_0:


//--------------------- .nv.global                --------------------------
	.section	.nv.global,"aw",@nobits
.nv.global:
	.type		_ZN39_INTERNAL_8a21f3e7_4_k_cu_84e24c14_31364cute1_E,@object
	.size		_ZN39_INTERNAL_8a21f3e7_4_k_cu_84e24c14_31364cute1_E,(_ZN39_INTERNAL_8a21f3e7_4_k_cu_84e24c14_31364cuda3std3__45__cpo6cbeginE - _ZN39_INTERNAL_8a21f3e7_4_k_cu_84e24c14_31364cute1_E)
_ZN39_INTERNAL_8a21f3e7_4_k_cu_84e24c14_31364cute1_E:
	.zero		1
	.type		_ZN39_INTERNAL_8a21f3e7_4_k_cu_84e24c14_31364cuda3std3__45__cpo6cbeginE,@object
	.size		_ZN39_INTERNAL_8a21f3e7_4_k_cu_84e24c14_31364cuda3std3__45__cpo6cbeginE,(_ZN39_INTERNAL_8a21f3e7_4_k_cu_84e24c14_31364cuda3std3__48in_placeE - _ZN39_INTERNAL_8a21f3e7_4_k_cu_84e24c14_31364cuda3std3__45__cpo6cbeginE)
_ZN39_INTERNAL_8a21f3e7_4_k_cu_84e24c14_31364cuda3std3__45__cpo6cbeginE:
	.zero		1
	.type		_ZN39_INTERNAL_8a21f3e7_4_k_cu_84e24c14_31364cuda3std3__48in_placeE,@object
	.size		_ZN39_INTERNAL_8a21f3e7_4_k_cu_84e24c14_31364cuda3std3__48in_placeE,(_ZN39_INTERNAL_8a21f3e7_4_k_cu_84e24c14_31364cuda3std6ranges3__45__cpo9iter_moveE - _ZN39_INTERNAL_8a21f3e7_4_k_cu_84e24c14_31364cuda3std3__48in_placeE)
_ZN39_INTERNAL_8a21f3e7_4_k_cu_84e24c14_31364cuda3std3__48in_placeE:
	.zero		1
	.type		_ZN39_INTERNAL_8a21f3e7_4_k_cu_84e24c14_31364cuda3std6ranges3__45__cpo9iter_moveE,@object
	.size		_ZN39_INTERNAL_8a21f3e7_4_k_cu_84e24c14_31364cuda3std6ranges3__45__cpo9iter_moveE,(_ZN39_INTERNAL_8a21f3e7_4_k_cu_84e24c14_31364cuda3std3__45__cpo5beginE - _ZN39_INTERNAL_8a21f3e7_4_k_cu_84e24c14_31364cuda3std6ranges3__45__cpo9iter_moveE)
_ZN39_INTERNAL_8a21f3e7_4_k_cu_84e24c14_31364cuda3std6ranges3__45__cpo9iter_moveE:
	.zero		1
	.type		_ZN39_INTERNAL_8a21f3e7_4_k_cu_84e24c14_31364cuda3std3__45__cpo5beginE,@object
	.size		_ZN39_INTERNAL_8a21f3e7_4_k_cu_84e24c14_31364cuda3std3__45__cpo5beginE,(_ZN39_INTERNAL_8a21f3e7_4_k_cu_84e24c14_31364cuda3std3__441_GLOBAL__N__8a21f3e7_4_k_cu_84e24c14_31366ignoreE - _ZN39_INTERNAL_8a21f3e7_4_k_cu_84e24c14_31364cuda3std3__45__cpo5beginE)
_ZN39_INTERNAL_8a21f3e7_4_k_cu_84e24c14_31364cuda3std3__45__cpo5beginE:
	.zero		1
	.type		_ZN39_INTERNAL_8a21f3e7_4_k_cu_84e24c14_31364cuda3std3__441_GLOBAL__N__8a21f3e7_4_k_cu_84e24c14_31366ignoreE,@object
	.size		_ZN39_INTERNAL_8a21f3e7_4_k_cu_84e24c14_31364cuda3std3__441_GLOBAL__N__8a21f3e7_4_k_cu_84e24c14_31366ignoreE,(_ZN39_INTERNAL_8a21f3e7_4_k_cu_84e24c14_31364cute7productE - _ZN39_INTERNAL_8a21f3e7_4_k_cu_84e24c14_31364cuda3std3__441_GLOBAL__N__8a21f3e7_4_k_cu_84e24c14_31366ignoreE)
_ZN39_INTERNAL_8a21f3e7_4_k_cu_84e24c14_31364cuda3std3__441_GLOBAL__N__8a21f3e7_4_k_cu_84e24c14_31366ignoreE:
	.zero		1
	.type		_ZN39_INTERNAL_8a21f3e7_4_k_cu_84e24c14_31364cute7productE,@object
	.size		_ZN39_INTERNAL_8a21f3e7_4_k_cu_84e24c14_31364cute7productE,(_ZN39_INTERNAL_8a21f3e7_4_k_cu_84e24c14_31364cuda3std3__45__cpo3endE - _ZN39_INTERNAL_8a21f3e7_4_k_cu_84e24c14_31364cute7productE)
_ZN39_INTERNAL_8a21f3e7_4_k_cu_84e24c14_31364cute7productE:
	.zero		1
	.type		_ZN39_INTERNAL_8a21f3e7_4_k_cu_84e24c14_31364cuda3std3__45__cpo3endE,@object
	.size		_ZN39_INTERNAL_8a21f3e7_4_k_cu_84e24c14_31364cuda3std3__45__cpo3endE,(_ZN39_INTERNAL_8a21f3e7_4_k_cu_84e24c14_31364cuda3std3__419piecewise_constructE - _ZN39_INTERNAL_8a21f3e7_4_k_cu_84e24c14_31364cuda3std3__45__cpo3endE)
_ZN39_INTERNAL_8a21f3e7_4_k_cu_84e24c14_31364cuda3std3__45__cpo3endE:
	.zero		1
	.type		_ZN39_INTERNAL_8a21f3e7_4_k_cu_84e24c14_31364cuda3std3__419piecewise_constructE,@object
	.size		_ZN39_INTERNAL_8a21f3e7_4_k_cu_84e24c14_31364cuda3std3__419piecewise_constructE,(_ZN39_INTERNAL_8a21f3e7_4_k_cu_84e24c14_31364cuda3std3__45__cpo4cendE - _ZN39_INTERNAL_8a21f3e7_4_k_cu_84e24c14_31364cuda3std3__419piecewise_constructE)
_ZN39_INTERNAL_8a21f3e7_4_k_cu_84e24c14_31364cuda3std3__419piecewise_constructE:
	.zero		1
	.type		_ZN39_INTERNAL_8a21f3e7_4_k_cu_84e24c14_31364cuda3std3__45__cpo4cendE,@object
	.size		_ZN39_INTERNAL_8a21f3e7_4_k_cu_84e24c14_31364cuda3std3__45__cpo4cendE,(_ZN39_INTERNAL_8a21f3e7_4_k_cu_84e24c14_31364cuda3std6ranges3__45__cpo4swapE - _ZN39_INTERNAL_8a21f3e7_4_k_cu_84e24c14_31364cuda3std3__45__cpo4cendE)
_ZN39_INTERNAL_8a21f3e7_4_k_cu_84e24c14_31364cuda3std3__45__cpo4cendE:
	.zero		1
	.type		_ZN39_INTERNAL_8a21f3e7_4_k_cu_84e24c14_31364cuda3std6ranges3__45__cpo4swapE,@object
	.size		_ZN39_INTERNAL_8a21f3e7_4_k_cu_84e24c14_31364cuda3std6ranges3__45__cpo4swapE,(.L_10 - _ZN39_INTERNAL_8a21f3e7_4_k_cu_84e24c14_31364cuda3std6ranges3__45__cpo4swapE)
_ZN39_INTERNAL_8a21f3e7_4_k_cu_84e24c14_31364cuda3std6ranges3__45__cpo4swapE:
	.zero		1
.L_10:


//--------------------- .nv.constant0._ZN7cutlass13device_kernelINS_4gemm6kernel13GemmUniversalIN4cute5tupleIJiiiiEEENS1_10collective13CollectiveMmaINS1_35MainloopSm100TmaUmmaWarpSpecializedILi17ELi2ELi4ENS5_IJNS4_1CILi1EEESB_SB_EEEEENS5_IJNSA_ILi128EEENSA_ILi64EEESF_EEENS_12float_e4m3_tENS5_IJlSB_lEEESH_SI_NS4_8TiledMMAINS4_8MMA_AtomIJNS4_10MMA_TraitsINS4_19SM100_MMA_F8F6F4_SSEJSH_SH_fSE_SF_NS4_17integral_constantINS4_4UMMA5MajorELSP_0EEESQ_NSN_INSO_7ScaleInELSR_0EEESS_EEEEEENS4_6LayoutISC_NS5_IJNSA_ILi0EEESW_SW_EEEEENS5_IJNS4_10UnderscoreESZ_SZ_EEEEENS4_13SM90_TMA_LOADENS4_14ComposedLayoutINS4_7SwizzleILi2ELi4ELi3EEENS4_18smem_ptr_flag_bitsILi8EEENSV_INS5_IJNSA_ILi8EEESF_EEENS5_IJSF_SB_EEEEEEEvNS4_8identityES12_S1C_vS1D_EENS_8epilogue10collective18CollectiveEpilogueINS1F_23Sm100TmaWarpSpecializedILi1ELi1ELi64ELb0ELb0EEEJSG_NS5_IJNSV_ISE_SB_EENSV_ISF_SB_EEEEESH_SI_SH_SI_NS1F_6fusion15FusionCallbacksIS1J_NS1N_17LinearCombinationISH_fSH_fLNS_15FloatRoundStyleE2EEESG_S1M_JEEENS4_5SM1004TMEM4LOAD26SM100_TMEM_LOAD_32dp32b64xES12_S1C_NS4_39AutoVectorizingCopyWithAssumedAlignmentILi128EEENS4_14SM90_TMA_STOREES1C_S1Y_S1Y_EEEvvEEEEvNT_6ParamsE --------------------------
	.section	.nv.constant0._ZN7cutlass13device_kernelINS_4gemm6kernel13GemmUniversalIN4cute5tupleIJiiiiEEENS1_10collective13CollectiveMmaINS1_35MainloopSm100TmaUmmaWarpSpecializedILi17ELi2ELi4ENS5_IJNS4_1CILi1EEESB_SB_EEEEENS5_IJNSA_ILi128EEENSA_ILi64EEESF_EEENS_12float_e4m3_tENS5_IJlSB_lEEESH_SI_NS4_8TiledMMAINS4_8MMA_AtomIJNS4_10MMA_TraitsINS4_19SM100_MMA_F8F6F4_SSEJSH_SH_fSE_SF_NS4_17integral_constantINS4_4UMMA5MajorELSP_0EEESQ_NSN_INSO_7ScaleInELSR_0EEESS_EEEEEENS4_6LayoutISC_NS5_IJNSA_ILi0EEESW_SW_EEEEENS5_IJNS4_10UnderscoreESZ_SZ_EEEEENS4_13SM90_TMA_LOADENS4_14ComposedLayoutINS4_7SwizzleILi2ELi4ELi3EEENS4_18smem_ptr_flag_bitsILi8EEENSV_INS5_IJNSA_ILi8EEESF_EEENS5_IJSF_SB_EEEEEEEvNS4_8identityES12_S1C_vS1D_EENS_8epilogue10collective18CollectiveEpilogueINS1F_23Sm100TmaWarpSpecializedILi1ELi1ELi64ELb0ELb0EEEJSG_NS5_IJNSV_ISE_SB_EENSV_ISF_SB_EEEEESH_SI_SH_SI_NS1F_6fusion15FusionCallbacksIS1J_NS1N_17LinearCombinationISH_fSH_fLNS_15FloatRoundStyleE2EEESG_S1M_JEEENS4_5SM1004TMEM4LOAD26SM100_TMEM_LOAD_32dp32b64xES12_S1C_NS4_39AutoVectorizingCopyWithAssumedAlignmentILi128EEENS4_14SM90_TMA_STOREES1C_S1Y_S1Y_EEEvvEEEEvNT_6ParamsE,"a",@progbits
	.sectionflags	@""
	.align	4
.nv.constant0._ZN7cutlass13device_kernelINS_4gemm6kernel13GemmUniversalIN4cute5tupleIJiiiiEEENS1_10collective13CollectiveMmaINS1_35MainloopSm100TmaUmmaWarpSpecializedILi17ELi2ELi4ENS5_IJNS4_1CILi1EEESB_SB_EEEEENS5_IJNSA_ILi128EEENSA_ILi64EEESF_EEENS_12float_e4m3_tENS5_IJlSB_lEEESH_SI_NS4_8TiledMMAINS4_8MMA_AtomIJNS4_10MMA_TraitsINS4_19SM100_MMA_F8F6F4_SSEJSH_SH_fSE_SF_NS4_17integral_constantINS4_4UMMA5MajorELSP_0EEESQ_NSN_INSO_7ScaleInELSR_0EEESS_EEEEEENS4_6LayoutISC_NS5_IJNSA_ILi0EEESW_SW_EEEEENS5_IJNS4_10UnderscoreESZ_SZ_EEEEENS4_13SM90_TMA_LOADENS4_14ComposedLayoutINS4_7SwizzleILi2ELi4ELi3EEENS4_18smem_ptr_flag_bitsILi8EEENSV_INS5_IJNSA_ILi8EEESF_EEENS5_IJSF_SB_EEEEEEEvNS4_8identityES12_S1C_vS1D_EENS_8epilogue10collective18CollectiveEpilogueINS1F_23Sm100TmaWarpSpecializedILi1ELi1ELi64ELb0ELb0EEEJSG_NS5_IJNSV_ISE_SB_EENSV_ISF_SB_EEEEESH_SI_SH_SI_NS1F_6fusion15FusionCallbacksIS1J_NS1N_17LinearCombinationISH_fSH_fLNS_15FloatRoundStyleE2EEESG_S1M_JEEENS4_5SM1004TMEM4LOAD26SM100_TMEM_LOAD_32dp32b64xES12_S1C_NS4_39AutoVectorizingCopyWithAssumedAlignmentILi128EEENS4_14SM90_TMA_STOREES1C_S1Y_S1Y_EEEvvEEEEvNT_6ParamsE:
	.zero		2944


//--------------------- SYMBOLS --------------------------

	.type		.nv.reservedSmem.offset0,@object
	.size		.nv.reservedSmem.offset0,0x4
	.type		.nv.reservedSmem.cap,@object
	.size		.nv.reservedSmem.cap,0x4
	.type		__assertfail,@function
